	.target	sm_100a

	.elftype	@"ET_EXEC"


//--------------------- .note.nv.tkinfo           --------------------------
	.section	.note.nv.tkinfo,"",@"SHT_NOTE"
	.sectionflags	@"SHF_NOTE_NV_TKINFO"
	.tkinfo
        /*0018*/ 	.word	0x00000002
        /*0030*/ 	.string	""
        /*0030*/ 	.string	"ptxas"
        /*0030*/ 	.string	"Cuda compilation tools, release 13.0, V13.0.88"
        /*0030*/ 	.string	"Build cuda_13.0.r13.0/compiler.36424714_0"
        /*0030*/ 	.string	"-arch sm_100a -m 64 "



//--------------------- .note.nv.cuinfo           --------------------------
	.section	.note.nv.cuinfo,"",@"SHT_NOTE"
	.sectionflags	@"SHF_NOTE_NV_CUINFO"
        /*0018*/ 	.short	0x0002
        /*001a*/ 	.short	0x0064
        /*001c*/ 	.short	0x0082
	.zero		2


//--------------------- .nv.info                  --------------------------
	.section	.nv.info,"",@"SHT_CUDA_INFO"
	.align	4


	//----- nvinfo : EIATTR_REGCOUNT
	.align		4
        /*0000*/ 	.byte	0x04, 0x2f
        /*0002*/ 	.short	(.L_19 - .L_18)
	.align		4
.L_18:
        /*0004*/ 	.word	index@(_ZN7cutlass13device_kernelINS_4gemm6kernel13GemmUniversalIN4cute5tupleIJiiiiEEENS1_10collective13CollectiveMmaINS1_35MainloopSm100TmaUmmaWarpSpecializedILi9ELi2ELi4ENS5_IJNS4_1CILi2EEENSA_ILi1EEESC_EEEEENS5_IJNSA_ILi256EEENSA_ILi96EEENSA_ILi128EEEEEENS_12float_e4m3_tENS5_IJlSC_lEEESJ_SK_NS4_8TiledMMAINS4_8MMA_AtomIJNS4_10MMA_TraitsINS4_25SM100_MMA_F8F6F4_2x1SM_SSEJSJ_SJ_fSF_SG_NS4_17integral_constantINS4_4UMMA5MajorELSR_0EEESS_NSP_INSQ_7ScaleInELST_0EEESU_EEEEEENS4_6LayoutINS5_IJSC_SC_SC_EEENS5_IJNSA_ILi0EEESZ_SZ_EEEEENS5_IJNS4_10UnderscoreES12_S12_EEEEENS4_18SM100_TMA_2SM_LOADENS4_14ComposedLayoutINS4_7SwizzleILi3ELi4ELi3EEENS4_18smem_ptr_flag_bitsILi8EEENSX_INS5_IJNSA_ILi8EEESH_EEENS5_IJSH_SC_EEEEEEEvNS4_8identityES15_S1F_vS1G_EENS_8epilogue10collective18CollectiveEpilogueINS1I_23Sm100TmaWarpSpecializedILi1ELi1ELi96ELb0ELb0EEEJNS5_IJSH_SG_SH_EEENS5_IJNSX_ISH_SC_EENSX_ISG_SC_EEEEESJ_SK_SJ_SK_NS1I_6fusion15FusionCallbacksIS1M_NS1R_17LinearCombinationISJ_fSJ_fLNS_15FloatRoundStyleE2EEES1N_S1Q_JEEENS4_5SM1004TMEM4LOAD26SM100_TMEM_LOAD_32dp32b32xENS4_13SM90_TMA_LOADENS16_INS17_ILi1ELi4ELi3EEES1A_NSX_INS5_IJS1B_NSA_ILi32EEEEEENS5_IJS23_SC_EEEEEEENS4_39AutoVectorizingCopyWithAssumedAlignmentILi128EEENS4_14SM90_TMA_STOREES27_S29_S29_EEEvvEEEEvNT_6ParamsE)
        /*0008*/ 	.word	0x000000ec


	//----- nvinfo : EIATTR_FRAME_SIZE
	.align		4
.L_19:
        /*000c*/ 	.byte	0x04, 0x11
        /*000e*/ 	.short	(.L_21 - .L_20)
	.align		4
.L_20:
        /*0010*/ 	.word	index@($__internal_2_$__cuda_sm10x_tcgen05_guardrail_trap_unallocated_columns_being_dealloced)
        /*0014*/ 	.word	0x00000000


	//----- nvinfo : EIATTR_FRAME_SIZE
	.align		4
.L_21:
        /*0018*/ 	.byte	0x04, 0x11
        /*001a*/ 	.short	(.L_23 - .L_22)
	.align		4
.L_22:
        /*001c*/ 	.word	index@($__internal_1_$__cuda_sm10x_tcgen05_guardrail_trap_phase_invalid_during_alloc)
        /*0020*/ 	.word	0x00000000


	//----- nvinfo : EIATTR_FRAME_SIZE
	.align		4
.L_23:
        /*0024*/ 	.byte	0x04, 0x11
        /*0026*/ 	.short	(.L_25 - .L_24)
	.align		4
.L_24:
        /*0028*/ 	.word	index@($__internal_0_$__cuda_sm10x_tcgen05_guardrail_trap_col_being_dealloced_not_returned_by_alloc)
        /*002c*/ 	.word	0x00000000


	//----- nvinfo : EIATTR_FRAME_SIZE
	.align		4
.L_25:
        /*0030*/ 	.byte	0x04, 0x11
        /*0032*/ 	.short	(.L_27 - .L_26)
	.align		4
.L_26:
        /*0034*/ 	.word	index@(_ZN7cutlass13device_kernelINS_4gemm6kernel13GemmUniversalIN4cute5tupleIJiiiiEEENS1_10collective13CollectiveMmaINS1_35MainloopSm100TmaUmmaWarpSpecializedILi9ELi2ELi4ENS5_IJNS4_1CILi2EEENSA_ILi1EEESC_EEEEENS5_IJNSA_ILi256EEENSA_ILi96EEENSA_ILi128EEEEEENS_12float_e4m3_tENS5_IJlSC_lEEESJ_SK_NS4_8TiledMMAINS4_8MMA_AtomIJNS4_10MMA_TraitsINS4_25SM100_MMA_F8F6F4_2x1SM_SSEJSJ_SJ_fSF_SG_NS4_17integral_constantINS4_4UMMA5MajorELSR_0EEESS_NSP_INSQ_7ScaleInELST_0EEESU_EEEEEENS4_6LayoutINS5_IJSC_SC_SC_EEENS5_IJNSA_ILi0EEESZ_SZ_EEEEENS5_IJNS4_10UnderscoreES12_S12_EEEEENS4_18SM100_TMA_2SM_LOADENS4_14ComposedLayoutINS4_7SwizzleILi3ELi4ELi3EEENS4_18smem_ptr_flag_bitsILi8EEENSX_INS5_IJNSA_ILi8EEESH_EEENS5_IJSH_SC_EEEEEEEvNS4_8identityES15_S1F_vS1G_EENS_8epilogue10collective18CollectiveEpilogueINS1I_23Sm100TmaWarpSpecializedILi1ELi1ELi96ELb0ELb0EEEJNS5_IJSH_SG_SH_EEENS5_IJNSX_ISH_SC_EENSX_ISG_SC_EEEEESJ_SK_SJ_SK_NS1I_6fusion15FusionCallbacksIS1M_NS1R_17LinearCombinationISJ_fSJ_fLNS_15FloatRoundStyleE2EEES1N_S1Q_JEEENS4_5SM1004TMEM4LOAD26SM100_TMEM_LOAD_32dp32b32xENS4_13SM90_TMA_LOADENS16_INS17_ILi1ELi4ELi3EEES1A_NSX_INS5_IJS1B_NSA_ILi32EEEEEENS5_IJS23_SC_EEEEEEENS4_39AutoVectorizingCopyWithAssumedAlignmentILi128EEENS4_14SM90_TMA_STOREES27_S29_S29_EEEvvEEEEvNT_6ParamsE)
        /*0038*/ 	.word	0x00000000


	//----- nvinfo : EIATTR_MIN_STACK_SIZE
	.align		4
.L_27:
        /*003c*/ 	.byte	0x04, 0x12
        /*003e*/ 	.short	(.L_29 - .L_28)
	.align		4
.L_28:
        /*0040*/ 	.word	index@(_ZN7cutlass13device_kernelINS_4gemm6kernel13GemmUniversalIN4cute5tupleIJiiiiEEENS1_10collective13CollectiveMmaINS1_35MainloopSm100TmaUmmaWarpSpecializedILi9ELi2ELi4ENS5_IJNS4_1CILi2EEENSA_ILi1EEESC_EEEEENS5_IJNSA_ILi256EEENSA_ILi96EEENSA_ILi128EEEEEENS_12float_e4m3_tENS5_IJlSC_lEEESJ_SK_NS4_8TiledMMAINS4_8MMA_AtomIJNS4_10MMA_TraitsINS4_25SM100_MMA_F8F6F4_2x1SM_SSEJSJ_SJ_fSF_SG_NS4_17integral_constantINS4_4UMMA5MajorELSR_0EEESS_NSP_INSQ_7ScaleInELST_0EEESU_EEEEEENS4_6LayoutINS5_IJSC_SC_SC_EEENS5_IJNSA_ILi0EEESZ_SZ_EEEEENS5_IJNS4_10UnderscoreES12_S12_EEEEENS4_18SM100_TMA_2SM_LOADENS4_14ComposedLayoutINS4_7SwizzleILi3ELi4ELi3EEENS4_18smem_ptr_flag_bitsILi8EEENSX_INS5_IJNSA_ILi8EEESH_EEENS5_IJSH_SC_EEEEEEEvNS4_8identityES15_S1F_vS1G_EENS_8epilogue10collective18CollectiveEpilogueINS1I_23Sm100TmaWarpSpecializedILi1ELi1ELi96ELb0ELb0EEEJNS5_IJSH_SG_SH_EEENS5_IJNSX_ISH_SC_EENSX_ISG_SC_EEEEESJ_SK_SJ_SK_NS1I_6fusion15FusionCallbacksIS1M_NS1R_17LinearCombinationISJ_fSJ_fLNS_15FloatRoundStyleE2EEES1N_S1Q_JEEENS4_5SM1004TMEM4LOAD26SM100_TMEM_LOAD_32dp32b32xENS4_13SM90_TMA_LOADENS16_INS17_ILi1ELi4ELi3EEES1A_NSX_INS5_IJS1B_NSA_ILi32EEEEEENS5_IJS23_SC_EEEEEEENS4_39AutoVectorizingCopyWithAssumedAlignmentILi128EEENS4_14SM90_TMA_STOREES27_S29_S29_EEEvvEEEEvNT_6ParamsE)
        /*0044*/ 	.word	0x00000000
.L_29:


//--------------------- .nv.compat                --------------------------
	.section	.nv.compat,"",@"SHT_CUDA_COMPAT_INFO"
	.align	4
        /*0000*/ 	.byte	0x02, 0x09, 0x01, 0x00, 0x02, 0x02, 0x02, 0x00, 0x02, 0x05, 0x05, 0x00, 0x03, 0x07, 0x01, 0x01
        /*0010*/ 	.byte	0x02, 0x03, 0x01, 0x00, 0x02, 0x06, 0x01, 0x00, 0x04, 0x0b, 0x08, 0x00, 0x09, 0x00, 0x00, 0x00
        /*0020*/ 	.byte	0x00, 0x00, 0x00, 0x00


//--------------------- .nv.info._ZN7cutlass13device_kernelINS_4gemm6kernel13GemmUniversalIN4cute5tupleIJiiiiEEENS1_10collective13CollectiveMmaINS1_35MainloopSm100TmaUmmaWarpSpecializedILi9ELi2ELi4ENS5_IJNS4_1CILi2EEENSA_ILi1EEESC_EEEEENS5_IJNSA_ILi256EEENSA_ILi96EEENSA_ILi128EEEEEENS_12float_e4m3_tENS5_IJlSC_lEEESJ_SK_NS4_8TiledMMAINS4_8MMA_AtomIJNS4_10MMA_TraitsINS4_25SM100_MMA_F8F6F4_2x1SM_SSEJSJ_SJ_fSF_SG_NS4_17integral_constantINS4_4UMMA5MajorELSR_0EEESS_NSP_INSQ_7ScaleInELST_0EEESU_EEEEEENS4_6LayoutINS5_IJSC_SC_SC_EEENS5_IJNSA_ILi0EEESZ_SZ_EEEEENS5_IJNS4_10UnderscoreES12_S12_EEEEENS4_18SM100_TMA_2SM_LOADENS4_14ComposedLayoutINS4_7SwizzleILi3ELi4ELi3EEENS4_18smem_ptr_flag_bitsILi8EEENSX_INS5_IJNSA_ILi8EEESH_EEENS5_IJSH_SC_EEEEEEEvNS4_8identityES15_S1F_vS1G_EENS_8epilogue10collective18CollectiveEpilogueINS1I_23Sm100TmaWarpSpecializedILi1ELi1ELi96ELb0ELb0EEEJNS5_IJSH_SG_SH_EEENS5_IJNSX_ISH_SC_EENSX_ISG_SC_EEEEESJ_SK_SJ_SK_NS1I_6fusion15FusionCallbacksIS1M_NS1R_17LinearCombinationISJ_fSJ_fLNS_15FloatRoundStyleE2EEES1N_S1Q_JEEENS4_5SM1004TMEM4LOAD26SM100_TMEM_LOAD_32dp32b32xENS4_13SM90_TMA_LOADENS16_INS17_ILi1ELi4ELi3EEES1A_NSX_INS5_IJS1B_NSA_ILi32EEEEEENS5_IJS23_SC_EEEEEEENS4_39AutoVectorizingCopyWithAssumedAlignmentILi128EEENS4_14SM90_TMA_STOREES27_S29_S29_EEEvvEEEEvNT_6ParamsE --------------------------
	.section	.nv.info._ZN7cutlass13device_kernelINS_4gemm6kernel13GemmUniversalIN4cute5tupleIJiiiiEEENS1_10collective13CollectiveMmaINS1_35MainloopSm100TmaUmmaWarpSpecializedILi9ELi2ELi4ENS5_IJNS4_1CILi2EEENSA_ILi1EEESC_EEEEENS5_IJNSA_ILi256EEENSA_ILi96EEENSA_ILi128EEEEEENS_12float_e4m3_tENS5_IJlSC_lEEESJ_SK_NS4_8TiledMMAINS4_8MMA_AtomIJNS4_10MMA_TraitsINS4_25SM100_MMA_F8F6F4_2x1SM_SSEJSJ_SJ_fSF_SG_NS4_17integral_constantINS4_4UMMA5MajorELSR_0EEESS_NSP_INSQ_7ScaleInELST_0EEESU_EEEEEENS4_6LayoutINS5_IJSC_SC_SC_EEENS5_IJNSA_ILi0EEESZ_SZ_EEEEENS5_IJNS4_10UnderscoreES12_S12_EEEEENS4_18SM100_TMA_2SM_LOADENS4_14ComposedLayoutINS4_7SwizzleILi3ELi4ELi3EEENS4_18smem_ptr_flag_bitsILi8EEENSX_INS5_IJNSA_ILi8EEESH_EEENS5_IJSH_SC_EEEEEEEvNS4_8identityES15_S1F_vS1G_EENS_8epilogue10collective18CollectiveEpilogueINS1I_23Sm100TmaWarpSpecializedILi1ELi1ELi96ELb0ELb0EEEJNS5_IJSH_SG_SH_EEENS5_IJNSX_ISH_SC_EENSX_ISG_SC_EEEEESJ_SK_SJ_SK_NS1I_6fusion15FusionCallbacksIS1M_NS1R_17LinearCombinationISJ_fSJ_fLNS_15FloatRoundStyleE2EEES1N_S1Q_JEEENS4_5SM1004TMEM4LOAD26SM100_TMEM_LOAD_32dp32b32xENS4_13SM90_TMA_LOADENS16_INS17_ILi1ELi4ELi3EEES1A_NSX_INS5_IJS1B_NSA_ILi32EEEEEENS5_IJS23_SC_EEEEEEENS4_39AutoVectorizingCopyWithAssumedAlignmentILi128EEENS4_14SM90_TMA_STOREES27_S29_S29_EEEvvEEEEvNT_6ParamsE,"",@"SHT_CUDA_INFO"
	.sectionflags	@""
	.align	4


	//----- nvinfo : EIATTR_CUDA_API_VERSION
	.align		4
        /*0000*/ 	.byte	0x04, 0x37
        /*0002*/ 	.short	(.L_31 - .L_30)
.L_30:
        /*0004*/ 	.word	0x00000082


	//----- nvinfo : EIATTR_KPARAM_INFO
	.align		4
.L_31:
        /*0008*/ 	.byte	0x04, 0x17
        /*000a*/ 	.short	(.L_33 - .L_32)
.L_32:
        /*000c*/ 	.word	0x00000000
        /*0010*/ 	.short	0x0000
        /*0012*/ 	.short	0x0000
        /*0014*/ 	.byte	0x00, 0xf0, 0x01, 0x20


	//----- nvinfo : EIATTR_AT_ENTRY_FRAGMENTS
	.align		4
.L_33:
        /*0018*/ 	.byte	0x04, 0x4f
        /*001a*/ 	.short	(.L_35 - .L_34)


	//   ....[0]....
.L_34:
        /*001c*/ 	.word	0x00000007


	//----- nvinfo : EIATTR_RESERVED_SMEM_USED
	.align		4
.L_35:
        /*0020*/ 	.byte	0x01, 0x41
	.zero		2


	//----- nvinfo : EIATTR_SPARSE_MMA_MASK
	.align		4
        /*0024*/ 	.byte	0x03, 0x50
        /*0026*/ 	.short	0x0000


	//----- nvinfo : EIATTR_TCGEN05_2CTA_USED
	.align		4
        /*0028*/ 	.byte	0x01, 0x52
	.zero		2


	//----- nvinfo : EIATTR_MAXREG_COUNT
	.align		4
        /*002c*/ 	.byte	0x03, 0x1b
        /*002e*/ 	.short	0x00ff


	//----- nvinfo : EIATTR_NUM_BARRIERS
	.align		4
        /*0030*/ 	.byte	0x02, 0x4c
        /*0032*/ 	.byte	0x07
	.zero		1


	//----- nvinfo : EIATTR_EXTERNS
	.align		4
        /*0034*/ 	.byte	0x04, 0x0f
        /*0036*/ 	.short	(.L_37 - .L_36)


	//   ....[0]....
	.align		4
.L_36:
        /*0038*/ 	.word	index@(__assertfail)


	//----- nvinfo : EIATTR_MERCURY_ISA_VERSION
	.align		4
.L_37:
        /*003c*/ 	.byte	0x03, 0x5f
        /*003e*/ 	.short	0x0101


	//----- nvinfo : EIATTR_INT_WARP_WIDE_INSTR_OFFSETS
	.align		4
        /*0040*/ 	.byte	0x04, 0x31
        /*0042*/ 	.short	(.L_39 - .L_38)


	//   ....[0]....
.L_38:
        /*0044*/ 	.word	0x00000d80


	//   ....[1]....
        /*0048*/ 	.word	0x00000e20


	//   ....[2]....
        /*004c*/ 	.word	0x00002180


	//   ....[3]....
        /*0050*/ 	.word	0x00004330


	//   ....[4]....
        /*0054*/ 	.word	0x00004350


	//   ....[5]....
        /*0058*/ 	.word	0x00004380


	//   ....[6]....
        /*005c*/ 	.word	0x00004db0


	//   ....[7]....
        /*0060*/ 	.word	0x00004e40


	//   ....[8]....
        /*0064*/ 	.word	0x00004e70


	//   ....[9]....
        /*0068*/ 	.word	0x00004f40


	//----- nvinfo : EIATTR_COOP_GROUP_MASK_REGIDS
	.align		4
.L_39:
        /*006c*/ 	.byte	0x04, 0x29
        /*006e*/ 	.short	(.L_41 - .L_40)


	//   ....[0]....
.L_40:
        /*0070*/ 	.word	0xffffffff


	//   ....[1]....
        /*0074*/ 	.word	0xffffffff


	//   ....[2]....
        /*0078*/ 	.word	0xffffffff


	//   ....[3]....
        /*007c*/ 	.word	0xffffffff


	//   ....[4]....
        /*0080*/ 	.word	0xffffffff


	//   ....[5]....
        /*0084*/ 	.word	0xffffffff


	//   ....[6]....
        /*0088*/ 	.word	0xffffffff


	//   ....[7]....
        /*008c*/ 	.word	0xffffffff


	//   ....[8]....
        /*0090*/ 	.word	0xffffffff


	//   ....[9]....
        /*0094*/ 	.word	0xffffffff


	//   ....[10]....
        /*0098*/ 	.word	0xffffffff


	//   ....[11]....
        /*009c*/ 	.word	0xffffffff


	//   ....[12]....
        /*00a0*/ 	.word	0xffffffff


	//   ....[13]....
        /*00a4*/ 	.word	0xffffffff


	//----- nvinfo : EIATTR_COOP_GROUP_INSTR_OFFSETS
	.align		4
.L_41:
        /*00a8*/ 	.byte	0x04, 0x28
        /*00aa*/ 	.short	(.L_43 - .L_42)


	//   ....[0]....
.L_42:
        /*00ac*/ 	.word	0x000000c0


	//   ....[1]....
        /*00b0*/ 	.word	0x00000500


	//   ....[2]....
        /*00b4*/ 	.word	0x00000750


	//   ....[3]....
        /*00b8*/ 	.word	0x00000880


	//   ....[4]....
        /*00bc*/ 	.word	0x00000970


	//   ....[5]....
        /*00c0*/ 	.word	0x00000ad0


	//   ....[6]....
        /*00c4*/ 	.word	0x00000c60


	//   ....[7]....
        /*00c8*/ 	.word	0x00000ea0


	//   ....[8]....
        /*00cc*/ 	.word	0x00002060


	//   ....[9]....
        /*00d0*/ 	.word	0x00003110


	//   ....[10]....
        /*00d4*/ 	.word	0x000035e0


	//   ....[11]....
        /*00d8*/ 	.word	0x00003610


	//   ....[12]....
        /*00dc*/ 	.word	0x00004240


	//   ....[13]....
        /*00e0*/ 	.word	0x00004440


	//----- nvinfo : EIATTR_VRC_CTA_INIT_COUNT
	.align		4
.L_43:
        /*00e4*/ 	.byte	0x02, 0x4a
        /*00e6*/ 	.byte	0x80
	.zero		1


	//----- nvinfo : EIATTR_SYSCALL_OFFSETS
	.align		4
        /*00e8*/ 	.byte	0x04, 0x46
        /*00ea*/ 	.short	(.L_45 - .L_44)


	//   ....[0]....
.L_44:
        /*00ec*/ 	.word	0x00005970


	//   ....[1]....
        /*00f0*/ 	.word	0x00005ab0


	//   ....[2]....
        /*00f4*/ 	.word	0x000062f0


	//   ....[3]....
        /*00f8*/ 	.word	0x00006460


	//   ....[4]....
        /*00fc*/ 	.word	0x000065d0


	//----- nvinfo : EIATTR_MBARRIER_INSTR_OFFSETS
	.align		4
.L_45:
        /*0100*/ 	.byte	0x04, 0x39
        /*0102*/ 	.short	(.L_47 - .L_46)


	//   ....[0]....
.L_46:
        /*0104*/ 	.word	0x00000610
        /*0108*/ 	.word	0x000000ff
        /*010c*/ 	.word	0x00000000
        /*0110*/ 	.short	0x0100
        /*0112*/ 	.byte	0x05
	.zero		1


	//   ....[1]....
        /*0114*/ 	.word	0x00000620
        /*0118*/ 	.word	0x000000ff
        /*011c*/ 	.word	0x00000048
        /*0120*/ 	.short	0x0100
        /*0122*/ 	.byte	0x05
	.zero		1


	//   ....[2]....
        /*0124*/ 	.word	0x00000630
        /*0128*/ 	.word	0x000000ff
        /*012c*/ 	.word	0x00000008
        /*0130*/ 	.short	0x0100
        /*0132*/ 	.byte	0x05
	.zero		1


	//   ....[3]....
        /*0134*/ 	.word	0x00000640
        /*0138*/ 	.word	0x000000ff
        /*013c*/ 	.word	0x00000050
        /*0140*/ 	.short	0x0100
        /*0142*/ 	.byte	0x05
	.zero		1


	//   ....[4]....
        /*0144*/ 	.word	0x00000650
        /*0148*/ 	.word	0x000000ff
        /*014c*/ 	.word	0x00000010
        /*0150*/ 	.short	0x0100
        /*0152*/ 	.byte	0x05
	.zero		1


	//   ....[5]....
        /*0154*/ 	.word	0x00000660
        /*0158*/ 	.word	0x000000ff
        /*015c*/ 	.word	0x00000058
        /*0160*/ 	.short	0x0100
        /*0162*/ 	.byte	0x05
	.zero		1


	//   ....[6]....
        /*0164*/ 	.word	0x00000670
        /*0168*/ 	.word	0x000000ff
        /*016c*/ 	.word	0x00000018
        /*0170*/ 	.short	0x0100
        /*0172*/ 	.byte	0x05
	.zero		1


	//   ....[7]....
        /*0174*/ 	.word	0x00000680
        /*0178*/ 	.word	0x000000ff
        /*017c*/ 	.word	0x00000060
        /*0180*/ 	.short	0x0100
        /*0182*/ 	.byte	0x05
	.zero		1


	//   ....[8]....
        /*0184*/ 	.word	0x00000690
        /*0188*/ 	.word	0x000000ff
        /*018c*/ 	.word	0x00000020
        /*0190*/ 	.short	0x0100
        /*0192*/ 	.byte	0x05
	.zero		1


	//   ....[9]....
        /*0194*/ 	.word	0x000006a0
        /*0198*/ 	.word	0x000000ff
        /*019c*/ 	.word	0x00000068
        /*01a0*/ 	.short	0x0100
        /*01a2*/ 	.byte	0x05
	.zero		1


	//   ....[10]....
        /*01a4*/ 	.word	0x000006b0
        /*01a8*/ 	.word	0x000000ff
        /*01ac*/ 	.word	0x00000028
        /*01b0*/ 	.short	0x0100
        /*01b2*/ 	.byte	0x05
	.zero		1


	//   ....[11]....
        /*01b4*/ 	.word	0x000006c0
        /*01b8*/ 	.word	0x000000ff
        /*01bc*/ 	.word	0x00000070
        /*01c0*/ 	.short	0x0100
        /*01c2*/ 	.byte	0x05
	.zero		1


	//   ....[12]....
        /*01c4*/ 	.word	0x000006d0
        /*01c8*/ 	.word	0x000000ff
        /*01cc*/ 	.word	0x00000030
        /*01d0*/ 	.short	0x0100
        /*01d2*/ 	.byte	0x05
	.zero		1


	//   ....[13]....
        /*01d4*/ 	.word	0x000006e0
        /*01d8*/ 	.word	0x000000ff
        /*01dc*/ 	.word	0x00000078
        /*01e0*/ 	.short	0x0100
        /*01e2*/ 	.byte	0x05
	.zero		1


	//   ....[14]....
        /*01e4*/ 	.word	0x000006f0
        /*01e8*/ 	.word	0x000000ff
        /*01ec*/ 	.word	0x00000038
        /*01f0*/ 	.short	0x0100
        /*01f2*/ 	.byte	0x05
	.zero		1


	//   ....[15]....
        /*01f4*/ 	.word	0x00000700
        /*01f8*/ 	.word	0x000000ff
        /*01fc*/ 	.word	0x00000080
        /*0200*/ 	.short	0x0100
        /*0202*/ 	.byte	0x05
	.zero		1


	//   ....[16]....
        /*0204*/ 	.word	0x00000710
        /*0208*/ 	.word	0x000000ff
        /*020c*/ 	.word	0x00000040
        /*0210*/ 	.short	0x0100
        /*0212*/ 	.byte	0x05
	.zero		1


	//   ....[17]....
        /*0214*/ 	.word	0x00000720
        /*0218*/ 	.word	0x000000ff
        /*021c*/ 	.word	0x00000088
        /*0220*/ 	.short	0x0100
        /*0222*/ 	.byte	0x05
	.zero		1


	//   ....[18]....
        /*0224*/ 	.word	0x00000850
        /*0228*/ 	.word	0x000000ff
        /*022c*/ 	.word	0x00000090
        /*0230*/ 	.short	0x0100
        /*0232*/ 	.byte	0x06
	.zero		1


	//   ....[19]....
        /*0234*/ 	.word	0x00000860
        /*0238*/ 	.word	0x000000ff
        /*023c*/ 	.word	0x00000098
        /*0240*/ 	.short	0x0100
        /*0242*/ 	.byte	0x06
	.zero		1


	//   ....[20]....
        /*0244*/ 	.word	0x00000940
        /*0248*/ 	.word	0x000000ff
        /*024c*/ 	.word	0x000000a0
        /*0250*/ 	.short	0x0100
        /*0252*/ 	.byte	0x05
	.zero		1


	//   ....[21]....
        /*0254*/ 	.word	0x00000950
        /*0258*/ 	.word	0x000000ff
        /*025c*/ 	.word	0x000000a8
        /*0260*/ 	.short	0x0100
        /*0262*/ 	.byte	0x05
	.zero		1


	//   ....[22]....
        /*0264*/ 	.word	0x00000a80
        /*0268*/ 	.word	0x000000ff
        /*026c*/ 	.word	0x000000b0
        /*0270*/ 	.short	0x0100
        /*0272*/ 	.byte	0x05
	.zero		1


	//   ....[23]....
        /*0274*/ 	.word	0x00000a90
        /*0278*/ 	.word	0x000000ff
        /*027c*/ 	.word	0x000000c0
        /*0280*/ 	.short	0x0100
        /*0282*/ 	.byte	0x05
	.zero		1


	//   ....[24]....
        /*0284*/ 	.word	0x00000aa0
        /*0288*/ 	.word	0x000000ff
        /*028c*/ 	.word	0x000000b8
        /*0290*/ 	.short	0x0100
        /*0292*/ 	.byte	0x05
	.zero		1


	//   ....[25]....
        /*0294*/ 	.word	0x00000ab0
        /*0298*/ 	.word	0x000000ff
        /*029c*/ 	.word	0x000000c8
        /*02a0*/ 	.short	0x0100
        /*02a2*/ 	.byte	0x05
	.zero		1


	//   ....[26]....
        /*02a4*/ 	.word	0x00000bd0
        /*02a8*/ 	.word	0x000000ff
        /*02ac*/ 	.word	0x000000d0
        /*02b0*/ 	.short	0x0100
        /*02b2*/ 	.byte	0x06
	.zero		1


	//   ....[27]....
        /*02b4*/ 	.word	0x00000be0
        /*02b8*/ 	.word	0x000000ff
        /*02bc*/ 	.word	0x000000f0
        /*02c0*/ 	.short	0x0100
        /*02c2*/ 	.byte	0x06
	.zero		1


	//   ....[28]....
        /*02c4*/ 	.word	0x00000bf0
        /*02c8*/ 	.word	0x000000ff
        /*02cc*/ 	.word	0x000000d8
        /*02d0*/ 	.short	0x0100
        /*02d2*/ 	.byte	0x06
	.zero		1


	//   ....[29]....
        /*02d4*/ 	.word	0x00000c00
        /*02d8*/ 	.word	0x000000ff
        /*02dc*/ 	.word	0x000000f8
        /*02e0*/ 	.short	0x0100
        /*02e2*/ 	.byte	0x06
	.zero		1


	//   ....[30]....
        /*02e4*/ 	.word	0x00000c10
        /*02e8*/ 	.word	0x000000ff
        /*02ec*/ 	.word	0x000000e0
        /*02f0*/ 	.short	0x0100
        /*02f2*/ 	.byte	0x06
	.zero		1


	//   ....[31]....
        /*02f4*/ 	.word	0x00000c20
        /*02f8*/ 	.word	0x000000ff
        /*02fc*/ 	.word	0x00000100
        /*0300*/ 	.short	0x0100
        /*0302*/ 	.byte	0x06
	.zero		1


	//   ....[32]....
        /*0304*/ 	.word	0x00000c30
        /*0308*/ 	.word	0x000000ff
        /*030c*/ 	.word	0x000000e8
        /*0310*/ 	.short	0x0100
        /*0312*/ 	.byte	0x06
	.zero		1


	//   ....[33]....
        /*0314*/ 	.word	0x00000c40
        /*0318*/ 	.word	0x000000ff
        /*031c*/ 	.word	0x00000108
        /*0320*/ 	.short	0x0100
        /*0322*/ 	.byte	0x06
	.zero		1


	//   ....[34]....
        /*0324*/ 	.word	0x00000d30
        /*0328*/ 	.word	0x000000ff
        /*032c*/ 	.word	0x00000110
        /*0330*/ 	.short	0x0100
        /*0332*/ 	.byte	0x05
	.zero		1


	//   ....[35]....
        /*0334*/ 	.word	0x00000d40
        /*0338*/ 	.word	0x000000ff
        /*033c*/ 	.word	0x00000120
        /*0340*/ 	.short	0x0100
        /*0342*/ 	.byte	0x05
	.zero		1


	//   ....[36]....
        /*0344*/ 	.word	0x00000d50
        /*0348*/ 	.word	0x000000ff
        /*034c*/ 	.word	0x00000118
        /*0350*/ 	.short	0x0100
        /*0352*/ 	.byte	0x05
	.zero		1


	//   ....[37]....
        /*0354*/ 	.word	0x00000d60
        /*0358*/ 	.word	0x000000ff
        /*035c*/ 	.word	0x00000128
        /*0360*/ 	.short	0x0100
        /*0362*/ 	.byte	0x05
	.zero		1


	//   ....[38]....
        /*0364*/ 	.word	0x00000e50
        /*0368*/ 	.word	0x000000ff
        /*036c*/ 	.word	0x00000130
        /*0370*/ 	.short	0x0100
        /*0372*/ 	.byte	0x04
	.zero		1


	//   ....[39]....
        /*0374*/ 	.word	0x00001860
        /*0378*/ 	.word	0x00000003
        /*037c*/ 	.word	0x00000120
        /*0380*/ 	.short	0x010a
        /*0382*/ 	.byte	0xff
	.zero		1


	//   ....[40]....
        /*0384*/ 	.word	0x00001890
        /*0388*/ 	.word	0x00000003
        /*038c*/ 	.word	0x00000110
        /*0390*/ 	.short	0x0101
        /*0392*/ 	.byte	0xff
	.zero		1


	//   ....[41]....
        /*0394*/ 	.word	0x000019a0
        /*0398*/ 	.word	0x000000ff
        /*039c*/ 	.word	0x00000048
        /*03a0*/ 	.short	0x010a
        /*03a2*/ 	.byte	0x05
	.zero		1


	//   ....[42]....
        /*03a4*/ 	.word	0x00001a60
        /*03a8*/ 	.word	0x000000ff
        /*03ac*/ 	.word	0x00000048
        /*03b0*/ 	.short	0x010a
        /*03b2*/ 	.byte	0x21
	.zero		1


	//   ....[43]....
        /*03b4*/ 	.word	0x00001c10
        /*03b8*/ 	.word	0x000000ff
        /*03bc*/ 	.word	0x00000048
        /*03c0*/ 	.short	0x010a
        /*03c2*/ 	.byte	0x08
	.zero		1


	//   ....[44]....
        /*03c4*/ 	.word	0x00001d10
        /*03c8*/ 	.word	0x000000ff
        /*03cc*/ 	.word	0x000000a8
        /*03d0*/ 	.short	0x0101
        /*03d2*/ 	.byte	0x04
	.zero		1


	//   ....[45]....
        /*03d4*/ 	.word	0x00001d30
        /*03d8*/ 	.word	0x000000ff
        /*03dc*/ 	.word	0x00000048
        /*03e0*/ 	.short	0x010a
        /*03e2*/ 	.byte	0x05
	.zero		1


	//   ....[46]....
        /*03e4*/ 	.word	0x00001db0
        /*03e8*/ 	.word	0x000000ff
        /*03ec*/ 	.word	0x00000048
        /*03f0*/ 	.short	0x010a
        /*03f2*/ 	.byte	0x11
	.zero		1


	//   ....[47]....
        /*03f4*/ 	.word	0x00001f40
        /*03f8*/ 	.word	0x000000ff
        /*03fc*/ 	.word	0x00000048
        /*0400*/ 	.short	0x010a
        /*0402*/ 	.byte	0x08
	.zero		1


	//   ....[48]....
        /*0404*/ 	.word	0x00002090
        /*0408*/ 	.word	0x00000002
        /*040c*/ 	.word	0x000000b0
        /*0410*/ 	.short	0x010a
        /*0412*/ 	.byte	0xff
	.zero		1


	//   ....[49]....
        /*0414*/ 	.word	0x00002150
        /*0418*/ 	.word	0x00000002
        /*041c*/ 	.word	0x00000000
        /*0420*/ 	.short	0x0101
        /*0422*/ 	.byte	0xff
	.zero		1


	//   ....[50]....
        /*0424*/ 	.word	0x000026b0
        /*0428*/ 	.word	0x000000ff
        /*042c*/ 	.word	0x00000000
        /*0430*/ 	.short	0x010a
        /*0432*/ 	.byte	0x05
	.zero		1


	//   ....[51]....
        /*0434*/ 	.word	0x00002740
        /*0438*/ 	.word	0x000000ff
        /*043c*/ 	.word	0x00000000
        /*0440*/ 	.short	0x010a
        /*0442*/ 	.byte	0x05
	.zero		1


	//   ....[52]....
        /*0444*/ 	.word	0x000027d0
        /*0448*/ 	.word	0x000000ff
        /*044c*/ 	.word	0x00000000
        /*0450*/ 	.short	0x010a
        /*0452*/ 	.byte	0x05
	.zero		1


	//   ....[53]....
        /*0454*/ 	.word	0x00002860
        /*0458*/ 	.word	0x000000ff
        /*045c*/ 	.word	0x00000000
        /*0460*/ 	.short	0x010a
        /*0462*/ 	.byte	0x05
	.zero		1


	//   ....[54]....
        /*0464*/ 	.word	0x000028f0
        /*0468*/ 	.word	0x000000ff
        /*046c*/ 	.word	0x00000000
        /*0470*/ 	.short	0x010a
        /*0472*/ 	.byte	0x05
	.zero		1


	//   ....[55]....
        /*0474*/ 	.word	0x00002980
        /*0478*/ 	.word	0x000000ff
        /*047c*/ 	.word	0x00000000
        /*0480*/ 	.short	0x010a
        /*0482*/ 	.byte	0x05
	.zero		1


	//   ....[56]....
        /*0484*/ 	.word	0x00002a10
        /*0488*/ 	.word	0x000000ff
        /*048c*/ 	.word	0x00000000
        /*0490*/ 	.short	0x010a
        /*0492*/ 	.byte	0x05
	.zero		1


	//   ....[57]....
        /*0494*/ 	.word	0x00002aa0
        /*0498*/ 	.word	0x000000ff
        /*049c*/ 	.word	0x00000000
        /*04a0*/ 	.short	0x010a
        /*04a2*/ 	.byte	0x05
	.zero		1


	//   ....[58]....
        /*04a4*/ 	.word	0x00002b40
        /*04a8*/ 	.word	0x00000000
        /*04ac*/ 	.word	0x00000000
        /*04b0*/ 	.short	0x010a
        /*04b2*/ 	.byte	0xff
	.zero		1


	//   ....[59]....
        /*04b4*/ 	.word	0x00002c70
        /*04b8*/ 	.word	0x00000000
        /*04bc*/ 	.word	0x00000110
        /*04c0*/ 	.short	0x010a
        /*04c2*/ 	.byte	0xff
	.zero		1


	//   ....[60]....
        /*04c4*/ 	.word	0x00002ce0
        /*04c8*/ 	.word	0x00000004
        /*04cc*/ 	.word	0x00000000
        /*04d0*/ 	.short	0x0101
        /*04d2*/ 	.byte	0xff
	.zero		1


	//   ....[61]....
        /*04d4*/ 	.word	0x00002d00
        /*04d8*/ 	.word	0x000000ff
        /*04dc*/ 	.word	0x000000c0
        /*04e0*/ 	.short	0x010a
        /*04e2*/ 	.byte	0x05
	.zero		1


	//   ....[62]....
        /*04e4*/ 	.word	0x00002e20
        /*04e8*/ 	.word	0x00000000
        /*04ec*/ 	.word	0x000000b0
        /*04f0*/ 	.short	0x010a
        /*04f2*/ 	.byte	0xff
	.zero		1


	//   ....[63]....
        /*04f4*/ 	.word	0x00002f20
        /*04f8*/ 	.word	0x00000000
        /*04fc*/ 	.word	0x00000000
        /*0500*/ 	.short	0x0101
        /*0502*/ 	.byte	0xff
	.zero		1


	//   ....[64]....
        /*0504*/ 	.word	0x00002fb0
        /*0508*/ 	.word	0x000000ff
        /*050c*/ 	.word	0x000000c0
        /*0510*/ 	.short	0x0106
        /*0512*/ 	.byte	0x05
	.zero		1


	//   ....[65]....
        /*0514*/ 	.word	0x00002fd0
        /*0518*/ 	.word	0x000000ff
        /*051c*/ 	.word	0x000000c0
        /*0520*/ 	.short	0x010a
        /*0522*/ 	.byte	0x05
	.zero		1


	//   ....[66]....
        /*0524*/ 	.word	0x00003060
        /*0528*/ 	.word	0x000000ff
        /*052c*/ 	.word	0x000000c0
        /*0530*/ 	.short	0x0106
        /*0532*/ 	.byte	0x04
	.zero		1


	//   ....[67]....
        /*0534*/ 	.word	0x000030a0
        /*0538*/ 	.word	0x00000000
        /*053c*/ 	.word	0x000000c0
        /*0540*/ 	.short	0x010a
        /*0542*/ 	.byte	0xff
	.zero		1


	//   ....[68]....
        /*0544*/ 	.word	0x000032e0
        /*0548*/ 	.word	0x000000ff
        /*054c*/ 	.word	0x00000008
        /*0550*/ 	.short	0x010a
        /*0552*/ 	.byte	0x04
	.zero		1


	//   ....[69]....
        /*0554*/ 	.word	0x00003300
        /*0558*/ 	.word	0x000000ff
        /*055c*/ 	.word	0x00000008
        /*0560*/ 	.short	0x010a
        /*0562*/ 	.byte	0x04
	.zero		1


	//   ....[70]....
        /*0564*/ 	.word	0x00003490
        /*0568*/ 	.word	0x000000ff
        /*056c*/ 	.word	0x00000008
        /*0570*/ 	.short	0x010a
        /*0572*/ 	.byte	0x04
	.zero		1


	//   ....[71]....
        /*0574*/ 	.word	0x000034b0
        /*0578*/ 	.word	0x000000ff
        /*057c*/ 	.word	0x00000008
        /*0580*/ 	.short	0x010a
        /*0582*/ 	.byte	0x04
	.zero		1


	//   ....[72]....
        /*0584*/ 	.word	0x00003570
        /*0588*/ 	.word	0x000000ff
        /*058c*/ 	.word	0x00000000
        /*0590*/ 	.short	0x0101
        /*0592*/ 	.byte	0x05
	.zero		1


	//   ....[73]....
        /*0594*/ 	.word	0x000038b0
        /*0598*/ 	.word	0x00000000
        /*059c*/ 	.word	0x000000b0
        /*05a0*/ 	.short	0x010a
        /*05a2*/ 	.byte	0xff
	.zero		1


	//   ....[74]....
        /*05a4*/ 	.word	0x00003970
        /*05a8*/ 	.word	0x00000000
        /*05ac*/ 	.word	0x00000000
        /*05b0*/ 	.short	0x0101
        /*05b2*/ 	.byte	0xff
	.zero		1


	//   ....[75]....
        /*05b4*/ 	.word	0x00003a30
        /*05b8*/ 	.word	0x000000ff
        /*05bc*/ 	.word	0x00000000
        /*05c0*/ 	.short	0x010a
        /*05c2*/ 	.byte	0x05
	.zero		1


	//   ....[76]....
        /*05c4*/ 	.word	0x00003a40
        /*05c8*/ 	.word	0x000000ff
        /*05cc*/ 	.word	0x000000f0
        /*05d0*/ 	.short	0x010a
        /*05d2*/ 	.byte	0x13
	.zero		1


	//   ....[77]....
        /*05d4*/ 	.word	0x00003af0
        /*05d8*/ 	.word	0x000000ff
        /*05dc*/ 	.word	0x00000000
        /*05e0*/ 	.short	0x010a
        /*05e2*/ 	.byte	0x07
	.zero		1


	//   ....[78]....
        /*05e4*/ 	.word	0x00003c20
        /*05e8*/ 	.word	0x000000ff
        /*05ec*/ 	.word	0x00000000
        /*05f0*/ 	.short	0x010a
        /*05f2*/ 	.byte	0x1a
	.zero		1


	//   ....[79]....
        /*05f4*/ 	.word	0x00003f20
        /*05f8*/ 	.word	0x000000ff
        /*05fc*/ 	.word	0x00000000
        /*0600*/ 	.short	0x010a
        /*0602*/ 	.byte	0x06
	.zero		1


	//   ....[80]....
        /*0604*/ 	.word	0x00003fb0
        /*0608*/ 	.word	0x000000ff
        /*060c*/ 	.word	0x00000000
        /*0610*/ 	.short	0x010a
        /*0612*/ 	.byte	0x06
	.zero		1


	//   ....[81]....
        /*0614*/ 	.word	0x00004040
        /*0618*/ 	.word	0x000000ff
        /*061c*/ 	.word	0x00000000
        /*0620*/ 	.short	0x010a
        /*0622*/ 	.byte	0x06
	.zero		1


	//   ....[82]....
        /*0624*/ 	.word	0x000040e0
        /*0628*/ 	.word	0x00000000
        /*062c*/ 	.word	0x00000000
        /*0630*/ 	.short	0x010a
        /*0632*/ 	.byte	0xff
	.zero		1


	//   ....[83]....
        /*0634*/ 	.word	0x00004120
        /*0638*/ 	.word	0x00000000
        /*063c*/ 	.word	0x00000000
        /*0640*/ 	.short	0x010a
        /*0642*/ 	.byte	0xff
	.zero		1


	//   ....[84]....
        /*0644*/ 	.word	0x00004190
        /*0648*/ 	.word	0x000000ff
        /*064c*/ 	.word	0x00000000
        /*0650*/ 	.short	0x0101
        /*0652*/ 	.byte	0x05
	.zero		1


	//   ....[85]....
        /*0654*/ 	.word	0x000041d0
        /*0658*/ 	.word	0x000000ff
        /*065c*/ 	.word	0x00000130
        /*0660*/ 	.short	0x010a
        /*0662*/ 	.byte	0x0b
	.zero		1


	//   ....[86]....
        /*0664*/ 	.word	0x00004230
        /*0668*/ 	.word	0x000000ff
        /*066c*/ 	.word	0x00000000
        /*0670*/ 	.short	0x0101
        /*0672*/ 	.byte	0x05
	.zero		1


	//   ....[87]....
        /*0674*/ 	.word	0x00004630
        /*0678*/ 	.word	0x00000000
        /*067c*/ 	.word	0x000000b0
        /*0680*/ 	.short	0x010a
        /*0682*/ 	.byte	0xff
	.zero		1


	//   ....[88]....
        /*0684*/ 	.word	0x00004720
        /*0688*/ 	.word	0x00000000
        /*068c*/ 	.word	0x00000000
        /*0690*/ 	.short	0x0101
        /*0692*/ 	.byte	0xff
	.zero		1


	//   ....[89]....
        /*0694*/ 	.word	0x00004a40
        /*0698*/ 	.word	0x000000ff
        /*069c*/ 	.word	0x000000a8
        /*06a0*/ 	.short	0x010a
        /*06a2*/ 	.byte	0x06
	.zero		1


	//   ....[90]....
        /*06a4*/ 	.word	0x00004bc0
        /*06a8*/ 	.word	0x000000ff
        /*06ac*/ 	.word	0x00000098
        /*06b0*/ 	.short	0x010a
        /*06b2*/ 	.byte	0x06
	.zero		1


	//   ....[91]....
        /*06b4*/ 	.word	0x00004fc0
        /*06b8*/ 	.word	0x000000ff
        /*06bc*/ 	.word	0x00000090
        /*06c0*/ 	.short	0x010b
        /*06c2*/ 	.byte	0x06
	.zero		1


	//   ....[92]....
        /*06c4*/ 	.word	0x00004fe0
        /*06c8*/ 	.word	0x000000ff
        /*06cc*/ 	.word	0x00000000
        /*06d0*/ 	.short	0x0101
        /*06d2*/ 	.byte	0x25
	.zero		1


	//   ....[93]....
        /*06d4*/ 	.word	0x00005020
        /*06d8*/ 	.word	0x00000000
        /*06dc*/ 	.word	0x00000098
        /*06e0*/ 	.short	0x010a
        /*06e2*/ 	.byte	0xff
	.zero		1


	//   ....[94]....
        /*06e4*/ 	.word	0x00005380
        /*06e8*/ 	.word	0x00000000
        /*06ec*/ 	.word	0x000000b0
        /*06f0*/ 	.short	0x010a
        /*06f2*/ 	.byte	0xff
	.zero		1


	//   ....[95]....
        /*06f4*/ 	.word	0x00005490
        /*06f8*/ 	.word	0x00000000
        /*06fc*/ 	.word	0x00000000
        /*0700*/ 	.short	0x0101
        /*0702*/ 	.byte	0xff
	.zero		1


	//   ....[96]....
        /*0704*/ 	.word	0x00005e60
        /*0708*/ 	.word	0x000000ff
        /*070c*/ 	.word	0x00000090
        /*0710*/ 	.short	0x010a
        /*0712*/ 	.byte	0x2b
	.zero		1


	//   ....[97]....
        /*0714*/ 	.word	0x00005e70
        /*0718*/ 	.word	0x000000e9
        /*071c*/ 	.word	0x000000d0
        /*0720*/ 	.short	0x010a
        /*0722*/ 	.byte	0xff
	.zero		1


	//   ....[98]....
        /*0724*/ 	.word	0x00006040
        /*0728*/ 	.word	0x000000ff
        /*072c*/ 	.word	0x00000090
        /*0730*/ 	.short	0x010a
        /*0732*/ 	.byte	0x2b
	.zero		1


	//   ....[99]....
        /*0734*/ 	.word	0x00006160
        /*0738*/ 	.word	0x000000ff
        /*073c*/ 	.word	0x00000000
        /*0740*/ 	.short	0x0101
        /*0742*/ 	.byte	0x04
	.zero		1


	//   ....[100]....
        /*0744*/ 	.word	0x000061d0
        /*0748*/ 	.word	0x000000e9
        /*074c*/ 	.word	0x000000d0
        /*0750*/ 	.short	0x010a
        /*0752*/ 	.byte	0xff
	.zero		1


	//   ....[101]....
        /*0754*/ 	.word	0x00007220
        /*0758*/ 	.word	0x00000044
        /*075c*/ 	.word	0x00000000
        /*0760*/ 	.short	0x0101
        /*0762*/ 	.byte	0xff
	.zero		1


	//   ....[102]....
        /*0764*/ 	.word	0x000081d0
        /*0768*/ 	.word	0x00000003
        /*076c*/ 	.word	0x00000120
        /*0770*/ 	.short	0x010a
        /*0772*/ 	.byte	0xff
	.zero		1


	//   ....[103]....
        /*0774*/ 	.word	0x00008230
        /*0778*/ 	.word	0x00000002
        /*077c*/ 	.word	0x00000048
        /*0780*/ 	.short	0x010a
        /*0782*/ 	.byte	0xff
	.zero		1


	//   ....[104]....
        /*0784*/ 	.word	0x00008290
        /*0788*/ 	.word	0x00000002
        /*078c*/ 	.word	0x00000048
        /*0790*/ 	.short	0x010a
        /*0792*/ 	.byte	0xff
	.zero		1


	//   ....[105]....
        /*0794*/ 	.word	0x000082e0
        /*0798*/ 	.word	0x00000002
        /*079c*/ 	.word	0x000000b0
        /*07a0*/ 	.short	0x010a
        /*07a2*/ 	.byte	0xff
	.zero		1


	//   ....[106]....
        /*07a4*/ 	.word	0x00008340
        /*07a8*/ 	.word	0x00000000
        /*07ac*/ 	.word	0x00000000
        /*07b0*/ 	.short	0x010a
        /*07b2*/ 	.byte	0xff
	.zero		1


	//   ....[107]....
        /*07b4*/ 	.word	0x000083a0
        /*07b8*/ 	.word	0x00000000
        /*07bc*/ 	.word	0x00000000
        /*07c0*/ 	.short	0x010a
        /*07c2*/ 	.byte	0xff
	.zero		1


	//   ....[108]....
        /*07c4*/ 	.word	0x00008400
        /*07c8*/ 	.word	0x00000000
        /*07cc*/ 	.word	0x00000000
        /*07d0*/ 	.short	0x010a
        /*07d2*/ 	.byte	0xff
	.zero		1


	//   ....[109]....
        /*07d4*/ 	.word	0x00008460
        /*07d8*/ 	.word	0x00000000
        /*07dc*/ 	.word	0x00000000
        /*07e0*/ 	.short	0x010a
        /*07e2*/ 	.byte	0xff
	.zero		1


	//   ....[110]....
        /*07e4*/ 	.word	0x000084c0
        /*07e8*/ 	.word	0x00000000
        /*07ec*/ 	.word	0x00000000
        /*07f0*/ 	.short	0x010a
        /*07f2*/ 	.byte	0xff
	.zero		1


	//   ....[111]....
        /*07f4*/ 	.word	0x00008520
        /*07f8*/ 	.word	0x00000000
        /*07fc*/ 	.word	0x00000000
        /*0800*/ 	.short	0x010a
        /*0802*/ 	.byte	0xff
	.zero		1


	//   ....[112]....
        /*0804*/ 	.word	0x00008580
        /*0808*/ 	.word	0x00000000
        /*080c*/ 	.word	0x00000000
        /*0810*/ 	.short	0x010a
        /*0812*/ 	.byte	0xff
	.zero		1


	//   ....[113]....
        /*0814*/ 	.word	0x000085e0
        /*0818*/ 	.word	0x00000000
        /*081c*/ 	.word	0x00000000
        /*0820*/ 	.short	0x010a
        /*0822*/ 	.byte	0xff
	.zero		1


	//   ....[114]....
        /*0824*/ 	.word	0x00008630
        /*0828*/ 	.word	0x00000000
        /*082c*/ 	.word	0x00000110
        /*0830*/ 	.short	0x010a
        /*0832*/ 	.byte	0xff
	.zero		1


	//   ....[115]....
        /*0834*/ 	.word	0x00008690
        /*0838*/ 	.word	0x00000000
        /*083c*/ 	.word	0x000000c0
        /*0840*/ 	.short	0x010a
        /*0842*/ 	.byte	0xff
	.zero		1


	//   ....[116]....
        /*0844*/ 	.word	0x000086e0
        /*0848*/ 	.word	0x00000000
        /*084c*/ 	.word	0x000000b0
        /*0850*/ 	.short	0x010a
        /*0852*/ 	.byte	0xff
	.zero		1


	//   ....[117]....
        /*0854*/ 	.word	0x00008740
        /*0858*/ 	.word	0x00000000
        /*085c*/ 	.word	0x000000c0
        /*0860*/ 	.short	0x010a
        /*0862*/ 	.byte	0xff
	.zero		1


	//   ....[118]....
        /*0864*/ 	.word	0x000087a0
        /*0868*/ 	.word	0x00000004
        /*086c*/ 	.word	0x00000008
        /*0870*/ 	.short	0x010a
        /*0872*/ 	.byte	0xff
	.zero		1


	//   ....[119]....
        /*0874*/ 	.word	0x00008880
        /*0878*/ 	.word	0x00000002
        /*087c*/ 	.word	0x00000008
        /*0880*/ 	.short	0x010a
        /*0882*/ 	.byte	0xff
	.zero		1


	//   ....[120]....
        /*0884*/ 	.word	0x000088d0
        /*0888*/ 	.word	0x00000000
        /*088c*/ 	.word	0x000000b0
        /*0890*/ 	.short	0x010a
        /*0892*/ 	.byte	0xff
	.zero		1


	//   ....[121]....
        /*0894*/ 	.word	0x00008930
        /*0898*/ 	.word	0x00000000
        /*089c*/ 	.word	0x000000f0
        /*08a0*/ 	.short	0x010a
        /*08a2*/ 	.byte	0xff
	.zero		1


	//   ....[122]....
        /*08a4*/ 	.word	0x00008990
        /*08a8*/ 	.word	0x00000000
        /*08ac*/ 	.word	0x00000000
        /*08b0*/ 	.short	0x010a
        /*08b2*/ 	.byte	0xff
	.zero		1


	//   ....[123]....
        /*08b4*/ 	.word	0x000089f0
        /*08b8*/ 	.word	0x00000000
        /*08bc*/ 	.word	0x00000000
        /*08c0*/ 	.short	0x010a
        /*08c2*/ 	.byte	0xff
	.zero		1


	//   ....[124]....
        /*08c4*/ 	.word	0x00008a50
        /*08c8*/ 	.word	0x00000000
        /*08cc*/ 	.word	0x00000000
        /*08d0*/ 	.short	0x010a
        /*08d2*/ 	.byte	0xff
	.zero		1


	//   ....[125]....
        /*08d4*/ 	.word	0x00008ab0
        /*08d8*/ 	.word	0x00000000
        /*08dc*/ 	.word	0x00000000
        /*08e0*/ 	.short	0x010a
        /*08e2*/ 	.byte	0xff
	.zero		1


	//   ....[126]....
        /*08e4*/ 	.word	0x00008b10
        /*08e8*/ 	.word	0x00000000
        /*08ec*/ 	.word	0x00000130
        /*08f0*/ 	.short	0x010a
        /*08f2*/ 	.byte	0xff
	.zero		1


	//   ....[127]....
        /*08f4*/ 	.word	0x00008b60
        /*08f8*/ 	.word	0x00000000
        /*08fc*/ 	.word	0x000000b0
        /*0900*/ 	.short	0x010a
        /*0902*/ 	.byte	0xff
	.zero		1


	//   ....[128]....
        /*0904*/ 	.word	0x00008bc0
        /*0908*/ 	.word	0x00000000
        /*090c*/ 	.word	0x000000a8
        /*0910*/ 	.short	0x010a
        /*0912*/ 	.byte	0xff
	.zero		1


	//   ....[129]....
        /*0914*/ 	.word	0x00008c20
        /*0918*/ 	.word	0x00000003
        /*091c*/ 	.word	0x00000098
        /*0920*/ 	.short	0x010a
        /*0922*/ 	.byte	0xff
	.zero		1


	//   ....[130]....
        /*0924*/ 	.word	0x00008c70
        /*0928*/ 	.word	0x00000000
        /*092c*/ 	.word	0x000000b0
        /*0930*/ 	.short	0x010a
        /*0932*/ 	.byte	0xff
	.zero		1


	//   ....[131]....
        /*0934*/ 	.word	0x00008cd0
        /*0938*/ 	.word	0x00000003
        /*093c*/ 	.word	0x00000090
        /*0940*/ 	.short	0x010a
        /*0942*/ 	.byte	0xff
	.zero		1


	//   ....[132]....
        /*0944*/ 	.word	0x00008d20
        /*0948*/ 	.word	0x000000e9
        /*094c*/ 	.word	0x000000d0
        /*0950*/ 	.short	0x010a
        /*0952*/ 	.byte	0xff
	.zero		1


	//----- nvinfo : EIATTR_NUM_MBARRIERS
	.align		4
.L_47:
        /*0954*/ 	.byte	0x03, 0x38
        /*0956*/ 	.short	0x0027


	//----- nvinfo : EIATTR_EXIT_INSTR_OFFSETS
	.align		4
        /*0958*/ 	.byte	0x04, 0x1c
        /*095a*/ 	.short	(.L_49 - .L_48)


	//   ....[0]....
.L_48:
        /*095c*/ 	.word	0x00002b70


	//   ....[1]....
        /*0960*/ 	.word	0x00003070


	//   ....[2]....
        /*0964*/ 	.word	0x000030d0


	//   ....[3]....
        /*0968*/ 	.word	0x00004450


	//   ....[4]....
        /*096c*/ 	.word	0x00005050


	//   ....[5]....
        /*0970*/ 	.word	0x00005090


	//   ....[6]....
        /*0974*/ 	.word	0x000081c0


	//----- nvinfo : EIATTR_MAX_THREADS
	.align		4
.L_49:
        /*0978*/ 	.byte	0x04, 0x05
        /*097a*/ 	.short	(.L_51 - .L_50)
.L_50:
        /*097c*/ 	.word	0x00000100
        /*0980*/ 	.word	0x00000001
        /*0984*/ 	.word	0x00000001


	//----- nvinfo : EIATTR_CRS_STACK_SIZE
	.align		4
.L_51:
        /*0988*/ 	.byte	0x04, 0x1e
        /*098a*/ 	.short	(.L_53 - .L_52)
.L_52:
        /*098c*/ 	.word	0x00000000


	//----- nvinfo : EIATTR_CBANK_PARAM_SIZE
	.align		4
.L_53:
        /*0990*/ 	.byte	0x03, 0x19
        /*0992*/ 	.short	0x0800


	//----- nvinfo : EIATTR_PARAM_CBANK
	.align		4
        /*0994*/ 	.byte	0x04, 0x0a
        /*0996*/ 	.short	(.L_55 - .L_54)
	.align		4
.L_54:
        /*0998*/ 	.word	index@(.nv.constant0._ZN7cutlass13device_kernelINS_4gemm6kernel13GemmUniversalIN4cute5tupleIJiiiiEEENS1_10collective13CollectiveMmaINS1_35MainloopSm100TmaUmmaWarpSpecializedILi9ELi2ELi4ENS5_IJNS4_1CILi2EEENSA_ILi1EEESC_EEEEENS5_IJNSA_ILi256EEENSA_ILi96EEENSA_ILi128EEEEEENS_12float_e4m3_tENS5_IJlSC_lEEESJ_SK_NS4_8TiledMMAINS4_8MMA_AtomIJNS4_10MMA_TraitsINS4_25SM100_MMA_F8F6F4_2x1SM_SSEJSJ_SJ_fSF_SG_NS4_17integral_constantINS4_4UMMA5MajorELSR_0EEESS_NSP_INSQ_7ScaleInELST_0EEESU_EEEEEENS4_6LayoutINS5_IJSC_SC_SC_EEENS5_IJNSA_ILi0EEESZ_SZ_EEEEENS5_IJNS4_10UnderscoreES12_S12_EEEEENS4_18SM100_TMA_2SM_LOADENS4_14ComposedLayoutINS4_7SwizzleILi3ELi4ELi3EEENS4_18smem_ptr_flag_bitsILi8EEENSX_INS5_IJNSA_ILi8EEESH_EEENS5_IJSH_SC_EEEEEEEvNS4_8identityES15_S1F_vS1G_EENS_8epilogue10collective18CollectiveEpilogueINS1I_23Sm100TmaWarpSpecializedILi1ELi1ELi96ELb0ELb0EEEJNS5_IJSH_SG_SH_EEENS5_IJNSX_ISH_SC_EENSX_ISG_SC_EEEEESJ_SK_SJ_SK_NS1I_6fusion15FusionCallbacksIS1M_NS1R_17LinearCombinationISJ_fSJ_fLNS_15FloatRoundStyleE2EEES1N_S1Q_JEEENS4_5SM1004TMEM4LOAD26SM100_TMEM_LOAD_32dp32b32xENS4_13SM90_TMA_LOADENS16_INS17_ILi1ELi4ELi3EEES1A_NSX_INS5_IJS1B_NSA_ILi32EEEEEENS5_IJS23_SC_EEEEEEENS4_39AutoVectorizingCopyWithAssumedAlignmentILi128EEENS4_14SM90_TMA_STOREES27_S29_S29_EEEvvEEEEvNT_6ParamsE)
        /*099c*/ 	.short	0x0380
        /*099e*/ 	.short	0x0800


	//----- nvinfo : EIATTR_SW_WAR
	.align		4
.L_55:
        /*09a0*/ 	.byte	0x04, 0x36
        /*09a2*/ 	.short	(.L_57 - .L_56)
.L_56:
        /*09a4*/ 	.word	0x00000008
.L_57:


//--------------------- .nv.callgraph             --------------------------
	.section	.nv.callgraph,"",@"SHT_CUDA_CALLGRAPH"
	.align	4
	.sectionentsize	8
	.align		4
        /*0000*/ 	.word	0x00000000
	.align		4
        /*0004*/ 	.word	0xffffffff
	.align		4
        /*0008*/ 	.word	index@(_ZN7cutlass13device_kernelINS_4gemm6kernel13GemmUniversalIN4cute5tupleIJiiiiEEENS1_10collective13CollectiveMmaINS1_35MainloopSm100TmaUmmaWarpSpecializedILi9ELi2ELi4ENS5_IJNS4_1CILi2EEENSA_ILi1EEESC_EEEEENS5_IJNSA_ILi256EEENSA_ILi96EEENSA_ILi128EEEEEENS_12float_e4m3_tENS5_IJlSC_lEEESJ_SK_NS4_8TiledMMAINS4_8MMA_AtomIJNS4_10MMA_TraitsINS4_25SM100_MMA_F8F6F4_2x1SM_SSEJSJ_SJ_fSF_SG_NS4_17integral_constantINS4_4UMMA5MajorELSR_0EEESS_NSP_INSQ_7ScaleInELST_0EEESU_EEEEEENS4_6LayoutINS5_IJSC_SC_SC_EEENS5_IJNSA_ILi0EEESZ_SZ_EEEEENS5_IJNS4_10UnderscoreES12_S12_EEEEENS4_18SM100_TMA_2SM_LOADENS4_14ComposedLayoutINS4_7SwizzleILi3ELi4ELi3EEENS4_18smem_ptr_flag_bitsILi8EEENSX_INS5_IJNSA_ILi8EEESH_EEENS5_IJSH_SC_EEEEEEEvNS4_8identityES15_S1F_vS1G_EENS_8epilogue10collective18CollectiveEpilogueINS1I_23Sm100TmaWarpSpecializedILi1ELi1ELi96ELb0ELb0EEEJNS5_IJSH_SG_SH_EEENS5_IJNSX_ISH_SC_EENSX_ISG_SC_EEEEESJ_SK_SJ_SK_NS1I_6fusion15FusionCallbacksIS1M_NS1R_17LinearCombinationISJ_fSJ_fLNS_15FloatRoundStyleE2EEES1N_S1Q_JEEENS4_5SM1004TMEM4LOAD26SM100_TMEM_LOAD_32dp32b32xENS4_13SM90_TMA_LOADENS16_INS17_ILi1ELi4ELi3EEES1A_NSX_INS5_IJS1B_NSA_ILi32EEEEEENS5_IJS23_SC_EEEEEEENS4_39AutoVectorizingCopyWithAssumedAlignmentILi128EEENS4_14SM90_TMA_STOREES27_S29_S29_EEEvvEEEEvNT_6ParamsE)
	.align		4
        /*000c*/ 	.word	index@(__assertfail)
	.align		4
        /*0010*/ 	.word	0x00000000
	.align		4
        /*0014*/ 	.word	0xfffffffe
	.align		4
        /*0018*/ 	.word	0x00000000
	.align		4
        /*001c*/ 	.word	0xfffffffd
	.align		4
        /*0020*/ 	.word	0x00000000
	.align		4
        /*0024*/ 	.word	0xfffffffc


//--------------------- .nv.constant4             --------------------------
	.section	.nv.constant4,"a",@progbits
	.align	8
	.align		8
.nv.constant4:
        /*0000*/ 	.dword	__assertfail
	.align		8
        /*0008*/ 	.dword	__unnamed_1
	.align		8
        /*0010*/ 	.dword	__unnamed_2
	.align		8
        /*0018*/ 	.dword	_ZN40_INTERNAL_1330d89e_4_k_cu_451460ac_233464cuda3std3__45__cpo5beginE
	.align		8
        /*0020*/ 	.dword	_ZN40_INTERNAL_1330d89e_4_k_cu_451460ac_233464cuda3std3__45__cpo3endE
	.align		8
        /*0028*/ 	.dword	_ZN40_INTERNAL_1330d89e_4_k_cu_451460ac_233464cuda3std3__45__cpo6cbeginE
	.align		8
        /*0030*/ 	.dword	_ZN40_INTERNAL_1330d89e_4_k_cu_451460ac_233464cuda3std3__45__cpo4cendE
	.align		8
        /*0038*/ 	.dword	_ZN40_INTERNAL_1330d89e_4_k_cu_451460ac_233464cuda3std3__442_GLOBAL__N__1330d89e_4_k_cu_451460ac_233466ignoreE
	.align		8
        /*0040*/ 	.dword	_ZN40_INTERNAL_1330d89e_4_k_cu_451460ac_233464cuda3std3__419piecewise_constructE
	.align		8
        /*0048*/ 	.dword	_ZN40_INTERNAL_1330d89e_4_k_cu_451460ac_233464cuda3std3__48in_placeE
	.align		8
        /*0050*/ 	.dword	_ZN40_INTERNAL_1330d89e_4_k_cu_451460ac_233464cuda3std6ranges3__45__cpo4swapE
	.align		8
        /*0058*/ 	.dword	_ZN40_INTERNAL_1330d89e_4_k_cu_451460ac_233464cuda3std6ranges3__45__cpo9iter_moveE
	.align		8
        /*0060*/ 	.dword	_ZN40_INTERNAL_1330d89e_4_k_cu_451460ac_233464cute7productE
	.align		8
        /*0068*/ 	.dword	_ZN40_INTERNAL_1330d89e_4_k_cu_451460ac_233464cute1_E
	.align		8
        /*0070*/ 	.dword	$str$25
	.align		8
        /*0078*/ 	.dword	$str$26
	.align		8
        /*0080*/ 	.dword	$str$27
	.align		8
        /*0088*/ 	.dword	$str$28


//--------------------- .text._ZN7cutlass13device_kernelINS_4gemm6kernel13GemmUniversalIN4cute5tupleIJiiiiEEENS1_10collective13CollectiveMmaINS1_35MainloopSm100TmaUmmaWarpSpecializedILi9ELi2ELi4ENS5_IJNS4_1CILi2EEENSA_ILi1EEESC_EEEEENS5_IJNSA_ILi256EEENSA_ILi96EEENSA_ILi128EEEEEENS_12float_e4m3_tENS5_IJlSC_lEEESJ_SK_NS4_8TiledMMAINS4_8MMA_AtomIJNS4_10MMA_TraitsINS4_25SM100_MMA_F8F6F4_2x1SM_SSEJSJ_SJ_fSF_SG_NS4_17integral_constantINS4_4UMMA5MajorELSR_0EEESS_NSP_INSQ_7ScaleInELST_0EEESU_EEEEEENS4_6LayoutINS5_IJSC_SC_SC_EEENS5_IJNSA_ILi0EEESZ_SZ_EEEEENS5_IJNS4_10UnderscoreES12_S12_EEEEENS4_18SM100_TMA_2SM_LOADENS4_14ComposedLayoutINS4_7SwizzleILi3ELi4ELi3EEENS4_18smem_ptr_flag_bitsILi8EEENSX_INS5_IJNSA_ILi8EEESH_EEENS5_IJSH_SC_EEEEEEEvNS4_8identityES15_S1F_vS1G_EENS_8epilogue10collective18CollectiveEpilogueINS1I_23Sm100TmaWarpSpecializedILi1ELi1ELi96ELb0ELb0EEEJNS5_IJSH_SG_SH_EEENS5_IJNSX_ISH_SC_EENSX_ISG_SC_EEEEESJ_SK_SJ_SK_NS1I_6fusion15FusionCallbacksIS1M_NS1R_17LinearCombinationISJ_fSJ_fLNS_15FloatRoundStyleE2EEES1N_S1Q_JEEENS4_5SM1004TMEM4LOAD26SM100_TMEM_LOAD_32dp32b32xENS4_13SM90_TMA_LOADENS16_INS17_ILi1ELi4ELi3EEES1A_NSX_INS5_IJS1B_NSA_ILi32EEEEEENS5_IJS23_SC_EEEEEEENS4_39AutoVectorizingCopyWithAssumedAlignmentILi128EEENS4_14SM90_TMA_STOREES27_S29_S29_EEEvvEEEEvNT_6ParamsE --------------------------
	.section	.text._ZN7cutlass13device_kernelINS_4gemm6kernel13GemmUniversalIN4cute5tupleIJiiiiEEENS1_10collective13CollectiveMmaINS1_35MainloopSm100TmaUmmaWarpSpecializedILi9ELi2ELi4ENS5_IJNS4_1CILi2EEENSA_ILi1EEESC_EEEEENS5_IJNSA_ILi256EEENSA_ILi96EEENSA_ILi128EEEEEENS_12float_e4m3_tENS5_IJlSC_lEEESJ_SK_NS4_8TiledMMAINS4_8MMA_AtomIJNS4_10MMA_TraitsINS4_25SM100_MMA_F8F6F4_2x1SM_SSEJSJ_SJ_fSF_SG_NS4_17integral_constantINS4_4UMMA5MajorELSR_0EEESS_NSP_INSQ_7ScaleInELST_0EEESU_EEEEEENS4_6LayoutINS5_IJSC_SC_SC_EEENS5_IJNSA_ILi0EEESZ_SZ_EEEEENS5_IJNS4_10UnderscoreES12_S12_EEEEENS4_18SM100_TMA_2SM_LOADENS4_14ComposedLayoutINS4_7SwizzleILi3ELi4ELi3EEENS4_18smem_ptr_flag_bitsILi8EEENSX_INS5_IJNSA_ILi8EEESH_EEENS5_IJSH_SC_EEEEEEEvNS4_8identityES15_S1F_vS1G_EENS_8epilogue10collective18CollectiveEpilogueINS1I_23Sm100TmaWarpSpecializedILi1ELi1ELi96ELb0ELb0EEEJNS5_IJSH_SG_SH_EEENS5_IJNSX_ISH_SC_EENSX_ISG_SC_EEEEESJ_SK_SJ_SK_NS1I_6fusion15FusionCallbacksIS1M_NS1R_17LinearCombinationISJ_fSJ_fLNS_15FloatRoundStyleE2EEES1N_S1Q_JEEENS4_5SM1004TMEM4LOAD26SM100_TMEM_LOAD_32dp32b32xENS4_13SM90_TMA_LOADENS16_INS17_ILi1ELi4ELi3EEES1A_NSX_INS5_IJS1B_NSA_ILi32EEEEEENS5_IJS23_SC_EEEEEEENS4_39AutoVectorizingCopyWithAssumedAlignmentILi128EEENS4_14SM90_TMA_STOREES27_S29_S29_EEEvvEEEEvNT_6ParamsE,"ax",@progbits
	.align	128
.text._ZN7cutlass13device_kernelINS_4gemm6kernel13GemmUniversalIN4cute5tupleIJiiiiEEENS1_10collective13CollectiveMmaINS1_35MainloopSm100TmaUmmaWarpSpecializedILi9ELi2ELi4ENS5_IJNS4_1CILi2EEENSA_ILi1EEESC_EEEEENS5_IJNSA_ILi256EEENSA_ILi96EEENSA_ILi128EEEEEENS_12float_e4m3_tENS5_IJlSC_lEEESJ_SK_NS4_8TiledMMAINS4_8MMA_AtomIJNS4_10MMA_TraitsINS4_25SM100_MMA_F8F6F4_2x1SM_SSEJSJ_SJ_fSF_SG_NS4_17integral_constantINS4_4UMMA5MajorELSR_0EEESS_NSP_INSQ_7ScaleInELST_0EEESU_EEEEEENS4_6LayoutINS5_IJSC_SC_SC_EEENS5_IJNSA_ILi0EEESZ_SZ_EEEEENS5_IJNS4_10UnderscoreES12_S12_EEEEENS4_18SM100_TMA_2SM_LOADENS4_14ComposedLayoutINS4_7SwizzleILi3ELi4ELi3EEENS4_18smem_ptr_flag_bitsILi8EEENSX_INS5_IJNSA_ILi8EEESH_EEENS5_IJSH_SC_EEEEEEEvNS4_8identityES15_S1F_vS1G_EENS_8epilogue10collective18CollectiveEpilogueINS1I_23Sm100TmaWarpSpecializedILi1ELi1ELi96ELb0ELb0EEEJNS5_IJSH_SG_SH_EEENS5_IJNSX_ISH_SC_EENSX_ISG_SC_EEEEESJ_SK_SJ_SK_NS1I_6fusion15FusionCallbacksIS1M_NS1R_17LinearCombinationISJ_fSJ_fLNS_15FloatRoundStyleE2EEES1N_S1Q_JEEENS4_5SM1004TMEM4LOAD26SM100_TMEM_LOAD_32dp32b32xENS4_13SM90_TMA_LOADENS16_INS17_ILi1ELi4ELi3EEES1A_NSX_INS5_IJS1B_NSA_ILi32EEEEEENS5_IJS23_SC_EEEEEEENS4_39AutoVectorizingCopyWithAssumedAlignmentILi128EEENS4_14SM90_TMA_STOREES27_S29_S29_EEEvvEEEEvNT_6ParamsE:
        .type           _ZN7cutlass13device_kernelINS_4gemm6kernel13GemmUniversalIN4cute5tupleIJiiiiEEENS1_10collective13CollectiveMmaINS1_35MainloopSm100TmaUmmaWarpSpecializedILi9ELi2ELi4ENS5_IJNS4_1CILi2EEENSA_ILi1EEESC_EEEEENS5_IJNSA_ILi256EEENSA_ILi96EEENSA_ILi128EEEEEENS_12float_e4m3_tENS5_IJlSC_lEEESJ_SK_NS4_8TiledMMAINS4_8MMA_AtomIJNS4_10MMA_TraitsINS4_25SM100_MMA_F8F6F4_2x1SM_SSEJSJ_SJ_fSF_SG_NS4_17integral_constantINS4_4UMMA5MajorELSR_0EEESS_NSP_INSQ_7ScaleInELST_0EEESU_EEEEEENS4_6LayoutINS5_IJSC_SC_SC_EEENS5_IJNSA_ILi0EEESZ_SZ_EEEEENS5_IJNS4_10UnderscoreES12_S12_EEEEENS4_18SM100_TMA_2SM_LOADENS4_14ComposedLayoutINS4_7SwizzleILi3ELi4ELi3EEENS4_18smem_ptr_flag_bitsILi8EEENSX_INS5_IJNSA_ILi8EEESH_EEENS5_IJSH_SC_EEEEEEEvNS4_8identityES15_S1F_vS1G_EENS_8epilogue10collective18CollectiveEpilogueINS1I_23Sm100TmaWarpSpecializedILi1ELi1ELi96ELb0ELb0EEEJNS5_IJSH_SG_SH_EEENS5_IJNSX_ISH_SC_EENSX_ISG_SC_EEEEESJ_SK_SJ_SK_NS1I_6fusion15FusionCallbacksIS1M_NS1R_17LinearCombinationISJ_fSJ_fLNS_15FloatRoundStyleE2EEES1N_S1Q_JEEENS4_5SM1004TMEM4LOAD26SM100_TMEM_LOAD_32dp32b32xENS4_13SM90_TMA_LOADENS16_INS17_ILi1ELi4ELi3EEES1A_NSX_INS5_IJS1B_NSA_ILi32EEEEEENS5_IJS23_SC_EEEEEEENS4_39AutoVectorizingCopyWithAssumedAlignmentILi128EEENS4_14SM90_TMA_STOREES27_S29_S29_EEEvvEEEEvNT_6ParamsE,@function
        .size           _ZN7cutlass13device_kernelINS_4gemm6kernel13GemmUniversalIN4cute5tupleIJiiiiEEENS1_10collective13CollectiveMmaINS1_35MainloopSm100TmaUmmaWarpSpecializedILi9ELi2ELi4ENS5_IJNS4_1CILi2EEENSA_ILi1EEESC_EEEEENS5_IJNSA_ILi256EEENSA_ILi96EEENSA_ILi128EEEEEENS_12float_e4m3_tENS5_IJlSC_lEEESJ_SK_NS4_8TiledMMAINS4_8MMA_AtomIJNS4_10MMA_TraitsINS4_25SM100_MMA_F8F6F4_2x1SM_SSEJSJ_SJ_fSF_SG_NS4_17integral_constantINS4_4UMMA5MajorELSR_0EEESS_NSP_INSQ_7ScaleInELST_0EEESU_EEEEEENS4_6LayoutINS5_IJSC_SC_SC_EEENS5_IJNSA_ILi0EEESZ_SZ_EEEEENS5_IJNS4_10UnderscoreES12_S12_EEEEENS4_18SM100_TMA_2SM_LOADENS4_14ComposedLayoutINS4_7SwizzleILi3ELi4ELi3EEENS4_18smem_ptr_flag_bitsILi8EEENSX_INS5_IJNSA_ILi8EEESH_EEENS5_IJSH_SC_EEEEEEEvNS4_8identityES15_S1F_vS1G_EENS_8epilogue10collective18CollectiveEpilogueINS1I_23Sm100TmaWarpSpecializedILi1ELi1ELi96ELb0ELb0EEEJNS5_IJSH_SG_SH_EEENS5_IJNSX_ISH_SC_EENSX_ISG_SC_EEEEESJ_SK_SJ_SK_NS1I_6fusion15FusionCallbacksIS1M_NS1R_17LinearCombinationISJ_fSJ_fLNS_15FloatRoundStyleE2EEES1N_S1Q_JEEENS4_5SM1004TMEM4LOAD26SM100_TMEM_LOAD_32dp32b32xENS4_13SM90_TMA_LOADENS16_INS17_ILi1ELi4ELi3EEES1A_NSX_INS5_IJS1B_NSA_ILi32EEEEEENS5_IJS23_SC_EEEEEEENS4_39AutoVectorizingCopyWithAssumedAlignmentILi128EEENS4_14SM90_TMA_STOREES27_S29_S29_EEEvvEEEEvNT_6ParamsE,(.L_x_167 - _ZN7cutlass13device_kernelINS_4gemm6kernel13GemmUniversalIN4cute5tupleIJiiiiEEENS1_10collective13CollectiveMmaINS1_35MainloopSm100TmaUmmaWarpSpecializedILi9ELi2ELi4ENS5_IJNS4_1CILi2EEENSA_ILi1EEESC_EEEEENS5_IJNSA_ILi256EEENSA_ILi96EEENSA_ILi128EEEEEENS_12float_e4m3_tENS5_IJlSC_lEEESJ_SK_NS4_8TiledMMAINS4_8MMA_AtomIJNS4_10MMA_TraitsINS4_25SM100_MMA_F8F6F4_2x1SM_SSEJSJ_SJ_fSF_SG_NS4_17integral_constantINS4_4UMMA5MajorELSR_0EEESS_NSP_INSQ_7ScaleInELST_0EEESU_EEEEEENS4_6LayoutINS5_IJSC_SC_SC_EEENS5_IJNSA_ILi0EEESZ_SZ_EEEEENS5_IJNS4_10UnderscoreES12_S12_EEEEENS4_18SM100_TMA_2SM_LOADENS4_14ComposedLayoutINS4_7SwizzleILi3ELi4ELi3EEENS4_18smem_ptr_flag_bitsILi8EEENSX_INS5_IJNSA_ILi8EEESH_EEENS5_IJSH_SC_EEEEEEEvNS4_8identityES15_S1F_vS1G_EENS_8epilogue10collective18CollectiveEpilogueINS1I_23Sm100TmaWarpSpecializedILi1ELi1ELi96ELb0ELb0EEEJNS5_IJSH_SG_SH_EEENS5_IJNSX_ISH_SC_EENSX_ISG_SC_EEEEESJ_SK_SJ_SK_NS1I_6fusion15FusionCallbacksIS1M_NS1R_17LinearCombinationISJ_fSJ_fLNS_15FloatRoundStyleE2EEES1N_S1Q_JEEENS4_5SM1004TMEM4LOAD26SM100_TMEM_LOAD_32dp32b32xENS4_13SM90_TMA_LOADENS16_INS17_ILi1ELi4ELi3EEES1A_NSX_INS5_IJS1B_NSA_ILi32EEEEEENS5_IJS23_SC_EEEEEEENS4_39AutoVectorizingCopyWithAssumedAlignmentILi128EEENS4_14SM90_TMA_STOREES27_S29_S29_EEEvvEEEEvNT_6ParamsE)
        .other          _ZN7cutlass13device_kernelINS_4gemm6kernel13GemmUniversalIN4cute5tupleIJiiiiEEENS1_10collective13CollectiveMmaINS1_35MainloopSm100TmaUmmaWarpSpecializedILi9ELi2ELi4ENS5_IJNS4_1CILi2EEENSA_ILi1EEESC_EEEEENS5_IJNSA_ILi256EEENSA_ILi96EEENSA_ILi128EEEEEENS_12float_e4m3_tENS5_IJlSC_lEEESJ_SK_NS4_8TiledMMAINS4_8MMA_AtomIJNS4_10MMA_TraitsINS4_25SM100_MMA_F8F6F4_2x1SM_SSEJSJ_SJ_fSF_SG_NS4_17integral_constantINS4_4UMMA5MajorELSR_0EEESS_NSP_INSQ_7ScaleInELST_0EEESU_EEEEEENS4_6LayoutINS5_IJSC_SC_SC_EEENS5_IJNSA_ILi0EEESZ_SZ_EEEEENS5_IJNS4_10UnderscoreES12_S12_EEEEENS4_18SM100_TMA_2SM_LOADENS4_14ComposedLayoutINS4_7SwizzleILi3ELi4ELi3EEENS4_18smem_ptr_flag_bitsILi8EEENSX_INS5_IJNSA_ILi8EEESH_EEENS5_IJSH_SC_EEEEEEEvNS4_8identityES15_S1F_vS1G_EENS_8epilogue10collective18CollectiveEpilogueINS1I_23Sm100TmaWarpSpecializedILi1ELi1ELi96ELb0ELb0EEEJNS5_IJSH_SG_SH_EEENS5_IJNSX_ISH_SC_EENSX_ISG_SC_EEEEESJ_SK_SJ_SK_NS1I_6fusion15FusionCallbacksIS1M_NS1R_17LinearCombinationISJ_fSJ_fLNS_15FloatRoundStyleE2EEES1N_S1Q_JEEENS4_5SM1004TMEM4LOAD26SM100_TMEM_LOAD_32dp32b32xENS4_13SM90_TMA_LOADENS16_INS17_ILi1ELi4ELi3EEES1A_NSX_INS5_IJS1B_NSA_ILi32EEEEEENS5_IJS23_SC_EEEEEEENS4_39AutoVectorizingCopyWithAssumedAlignmentILi128EEENS4_14SM90_TMA_STOREES27_S29_S29_EEEvvEEEEvNT_6ParamsE,@"STO_CUDA_ENTRY STV_DEFAULT"
_ZN7cutlass13device_kernelINS_4gemm6kernel13GemmUniversalIN4cute5tupleIJiiiiEEENS1_10collective13CollectiveMmaINS1_35MainloopSm100TmaUmmaWarpSpecializedILi9ELi2ELi4ENS5_IJNS4_1CILi2EEENSA_ILi1EEESC_EEEEENS5_IJNSA_ILi256EEENSA_ILi96EEENSA_ILi128EEEEEENS_12float_e4m3_tENS5_IJlSC_lEEESJ_SK_NS4_8TiledMMAINS4_8MMA_AtomIJNS4_10MMA_TraitsINS4_25SM100_MMA_F8F6F4_2x1SM_SSEJSJ_SJ_fSF_SG_NS4_17integral_constantINS4_4UMMA5MajorELSR_0EEESS_NSP_INSQ_7ScaleInELST_0EEESU_EEEEEENS4_6LayoutINS5_IJSC_SC_SC_EEENS5_IJNSA_ILi0EEESZ_SZ_EEEEENS5_IJNS4_10UnderscoreES12_S12_EEEEENS4_18SM100_TMA_2SM_LOADENS4_14ComposedLayoutINS4_7SwizzleILi3ELi4ELi3EEENS4_18smem_ptr_flag_bitsILi8EEENSX_INS5_IJNSA_ILi8EEESH_EEENS5_IJSH_SC_EEEEEEEvNS4_8identityES15_S1F_vS1G_EENS_8epilogue10collective18CollectiveEpilogueINS1I_23Sm100TmaWarpSpecializedILi1ELi1ELi96ELb0ELb0EEEJNS5_IJSH_SG_SH_EEENS5_IJNSX_ISH_SC_EENSX_ISG_SC_EEEEESJ_SK_SJ_SK_NS1I_6fusion15FusionCallbacksIS1M_NS1R_17LinearCombinationISJ_fSJ_fLNS_15FloatRoundStyleE2EEES1N_S1Q_JEEENS4_5SM1004TMEM4LOAD26SM100_TMEM_LOAD_32dp32b32xENS4_13SM90_TMA_LOADENS16_INS17_ILi1ELi4ELi3EEES1A_NSX_INS5_IJS1B_NSA_ILi32EEEEEENS5_IJS23_SC_EEEEEEENS4_39AutoVectorizingCopyWithAssumedAlignmentILi128EEENS4_14SM90_TMA_STOREES27_S29_S29_EEEvvEEEEvNT_6ParamsE:
[----:B------:R-:W1:Y:S01]  /*0000*/  LDC R1, c[0x0][0x37c] ;  /* 0x0000df00ff017b82 */ /* 0x000e620000000800 */
[----:B------:R-:W2:Y:S01]  /*0010*/  S2R R223, SR_TID.X ;  /* 0x0000000000df7919 */ /* 0x000ea20000002100 */
[----:B------:R-:W3:Y:S06]  /*0020*/  LDCU.64 UR4, c[0x0][0x890] ;  /* 0x00011200ff0477ac */ /* 0x000eec0008000a00 */
[----:B------:R-:W4:Y:S01]  /*0030*/  S2UR UR37, SR_CgaCtaId ;  /* 0x00000000002579c3 */ /* 0x000f220000008800 */
[----:B------:R-:W-:Y:S02]  /*0040*/  PRMT R216, RZ, 0x7610, R216 ;  /* 0x00007610ffd87816 */ /* 0x000fe400000000d8 */
[----:B------:R-:W-:Y:S01]  /*0050*/  ELECT P1, URZ, PT ;  /* 0x0000000000ff782f */ /* 0x000fe20003820000 */
[----:B------:R-:W1:Y:S01]  /*0060*/  LDCU.64 UR40, c[0x0][0x358] ;  /* 0x00006b00ff2877ac */ /* 0x000e620008000a00 */
[----:B---3--:R-:W-:-:S04]  /*0070*/  UISETP.NE.U32.AND UP0, UPT, UR4, URZ, UPT ;  /* 0x000000ff0400728c */ /* 0x008fc8000bf05070 */
[----:B------:R-:W-:Y:S02]  /*0080*/  UISETP.NE.AND.EX UP0, UPT, UR5, URZ, UPT, UP0 ;  /* 0x000000ff0500728c */ /* 0x000fe4000bf05300 */
[----:B----4-:R-:W-:Y:S02]  /*0090*/  ULOP3.LUT UR9, UR37, 0x1, URZ, 0xc0, !UPT ;  /* 0x0000000125097892 */ /* 0x010fe4000f8ec0ff */
[----:B------:R-:W-:Y:S01]  /*00a0*/  ULOP3.LUT UR8, UR37, 0x1, URZ, 0x3c, !UPT ;  /* 0x0000000125087892 */ /* 0x000fe2000f8e3cff */
[----:B--2---:R-:W-:-:S05]  /*00b0*/  SHF.R.U32.HI R225, RZ, 0x5, R223 ;  /* 0x00000005ffe17819 */ /* 0x004fca00000116df */
[----:B------:R-:W2:Y:S02]  /*00c0*/  SHFL.IDX PT, R0, R225, RZ, 0x1f ;  /* 0x00001fffe1007589 */ /* 0x000ea400000e0000 */
[----:B--2---:R-:W-:Y:S01]  /*00d0*/  R2UR UR10, R0 ;  /* 0x00000000000a72ca */ /* 0x004fe200000e0000 */
[----:B-1----:R-:W-:-:S14]  /*00e0*/  BRA.U UP0, `(.L_x_0) ;  /* 0x00000001002c7547 */ /* 0x002fdc000b800000 */
[----:B------:R-:W1:Y:S02]  /*00f0*/  LDCU.64 UR6, c[0x0][0x888] ;  /* 0x00011100ff0677ac */ /* 0x000e640008000a00 */
[----:B-1----:R-:W-:-:S04]  /*0100*/  UISETP.NE.U32.AND UP0, UPT, UR6, URZ, UPT ;  /* 0x000000ff0600728c */ /* 0x002fc8000bf05070 */
[----:B------:R-:W-:-:S09]  /*0110*/  UISETP.NE.AND.EX UP0, UPT, UR7, URZ, UPT, UP0 ;  /* 0x000000ff0700728c */ /* 0x000fd2000bf05300 */
[----:B------:R-:W-:Y:S05]  /*0120*/  BRA.U !UP0, `(.L_x_1) ;  /* 0x0000000108107547 */ /* 0x000fea000b800000 */
[----:B------:R-:W1:Y:S02]  /*0130*/  LDC.64 R2, c[0x0][0x888] ;  /* 0x00022200ff027b82 */ /* 0x000e640000000a00 */
[----:B-1----:R1:W5:Y:S01]  /*0140*/  LDG.E R111, desc[UR40][R2.64] ;  /* 0x00000028026f7981 */ /* 0x002362000c1e1900 */
[----:B------:R-:W-:Y:S01]  /*0150*/  HFMA2 R216, -RZ, RZ, 0, 5.9604644775390625e-08 ;  /* 0x00000001ffd87431 */ /* 0x000fe200000001ff */
[----:B------:R-:W-:Y:S05]  /*0160*/  BRA `(.L_x_0) ;  /* 0x00000000000c7947 */ /* 0x000fea0003800000 */
.L_x_1:
[----:B------:R-:W1:Y:S01]  /*0170*/  LDCU UR6, c[0x0][0x880] ;  /* 0x00011000ff0677ac */ /* 0x000e620008000800 */
[----:B------:R-:W-:Y:S01]  /*0180*/  HFMA2 R216, -RZ, RZ, 0, 5.9604644775390625e-08 ;  /* 0x00000001ffd87431 */ /* 0x000fe200000001ff */
[----:B-1----:R-:W-:-:S07]  /*0190*/  MOV R111, UR6 ;  /* 0x00000006006f7c02 */ /* 0x002fce0008000f00 */
.L_x_0:
[----:B------:R-:W2:Y:S02]  /*01a0*/  LDCU.64 UR6, c[0x0][0x8b0] ;  /* 0x00011600ff0677ac */ /* 0x000ea40008000a00 */
[----:B--2---:R-:W-:-:S04]  /*01b0*/  UISETP.NE.U32.AND UP0, UPT, UR6, URZ, UPT ;  /* 0x000000ff0600728c */ /* 0x004fc8000bf05070 */
[----:B------:R-:W-:-:S09]  /*01c0*/  UISETP.NE.AND.EX UP0, UPT, UR7, URZ, UPT, UP0 ;  /* 0x000000ff0700728c */ /* 0x000fd2000bf05300 */
[----:B------:R-:W-:Y:S05]  /*01d0*/  BRA.U UP0, `(.L_x_2) ;  /* 0x0000000100247547 */ /* 0x000fea000b800000 */
[----:B------:R-:W2:Y:S02]  /*01e0*/  LDCU.64 UR6, c[0x0][0x8a8] ;  /* 0x00011500ff0677ac */ /* 0x000ea40008000a00 */
[----:B--2---:R-:W-:-:S04]  /*01f0*/  UISETP.NE.U32.AND UP0, UPT, UR6, URZ, UPT ;  /* 0x000000ff0600728c */ /* 0x004fc8000bf05070 */
[----:B------:R-:W-:-:S09]  /*0200*/  UISETP.NE.AND.EX UP0, UPT, UR7, URZ, UPT, UP0 ;  /* 0x000000ff0700728c */ /* 0x000fd2000bf05300 */
[----:B------:R-:W-:Y:S05]  /*0210*/  BRA.U !UP0, `(.L_x_3) ;  /* 0x00000001080c7547 */ /* 0x000fea000b800000 */
[----:B------:R-:W2:Y:S02]  /*0220*/  LDC.64 R106, c[0x0][0x8a8] ;  /* 0x00022a00ff6a7b82 */ /* 0x000ea40000000a00 */
[----:B--2---:R2:W5:Y:S01]  /*0230*/  LDG.E R106, desc[UR40][R106.64] ;  /* 0x000000286a6a7981 */ /* 0x004562000c1e1900 */
[----:B------:R-:W-:Y:S05]  /*0240*/  BRA `(.L_x_2) ;  /* 0x0000000000087947 */ /* 0x000fea0003800000 */
.L_x_3:
[----:B------:R-:W2:Y:S02]  /*0250*/  LDCU UR6, c[0x0][0x8a0] ;  /* 0x00011400ff0677ac */ /* 0x000ea40008000800 */
[----:B--2---:R-:W-:Y:S02]  /*0260*/  MOV R106, UR6 ;  /* 0x00000006006a7c02 */ /* 0x004fe40008000f00 */
.L_x_2:
[----:B------:R-:W-:Y:S01]  /*0270*/  IMAD.U32 R0, RZ, RZ, UR10 ;  /* 0x0000000aff007e24 */ /* 0x000fe2000f8e00ff */
[----:B------:R-:W-:Y:S04]  /*0280*/  BSSY.RECONVERGENT B0, `(.L_x_4) ;  /* 0x000000c000007945 */ /* 0x000fe80003800200 */
[C---:B------:R-:W-:Y:S02]  /*0290*/  ISETP.NE.OR P2, PT, R0.reuse, 0x1, !P1 ;  /* 0x000000010000780c */ /* 0x040fe40004f45670 */
[----:B------:R-:W-:-:S11]  /*02a0*/  ISETP.NE.OR P0, PT, R0, 0x3, !P1 ;  /* 0x000000030000780c */ /* 0x000fd60004f05670 */
[----:B------:R-:W-:Y:S05]  /*02b0*/  @P2 BRA `(.L_x_5) ;  /* 0x0000000000202947 */ /* 0x000fea0003800000 */
[----:B------:R-:W3:Y:S02]  /*02c0*/  LDCU.64 UR6, c[0x0][0x348] ;  /* 0x00006900ff0677ac */ /* 0x000ee40008000a00 */
[----:B---3--:R-:W-:Y:S02]  /*02d0*/  UIADD3 UR12, UP1, UPT, UR6, 0x80, URZ ;  /* 0x00000080060c7890 */ /* 0x008fe4000ff3e0ff */
[----:B------:R-:W-:Y:S02]  /*02e0*/  UIADD3 UR6, UP0, UPT, UR6, 0x180, URZ ;  /* 0x0000018006067890 */ /* 0x000fe4000ff1e0ff */
[----:B------:R-:W-:Y:S02]  /*02f0*/  UIADD3.X UR13, UPT, UPT, URZ, UR7, URZ, UP1, !UPT ;  /* 0x00000007ff0d7290 */ /* 0x000fe40008ffe4ff */
[----:B------:R-:W-:-:S07]  /*0300*/  UIADD3.X UR7, UPT, UPT, URZ, UR7, URZ, UP0, !UPT ;  /* 0x00000007ff077290 */ /* 0x000fce00087fe4ff */
[----:B------:R3:W-:Y:S02]  /*0310*/  UTMACCTL.PF [UR12] ;  /* 0x000000000c0079b9 */ /* 0x0007e40008040000 */
[----:B------:R3:W-:Y:S02]  /*0320*/  UTMACCTL.PF [UR6] ;  /* 0x00000000060079b9 */ /* 0x0007e40008040000 */
[----:B---3--:R-:W-:Y:S01]  /*0330*/  NOP ;  /* 0x0000000000007918 */ /* 0x008fe20000000000 */
.L_x_5:
[----:B------:R-:W-:Y:S05]  /*0340*/  BSYNC.RECONVERGENT B0 ;  /* 0x0000000000007941 */ /* 0x000fea0003800200 */
.L_x_4:
[----:B------:R-:W-:Y:S04]  /*0350*/  BSSY.RECONVERGENT B0, `(.L_x_6) ;  /* 0x000000a000007945 */ /* 0x000fe80003800200 */
        /* <DEDUP_REMOVED lines=9> */
.L_x_7:
[----:B------:R-:W-:Y:S05]  /*03f0*/  BSYNC.RECONVERGENT B0 ;  /* 0x0000000000007941 */ /* 0x000fea0003800200 */
.L_x_6:
[----:B------:R-:W3:Y:S01]  /*0400*/  LDCU.64 UR6, c[0x0][0x888] ;  /* 0x00011100ff0677ac */ /* 0x000ee20008000a00 */
[----:B------:R-:W-:Y:S02]  /*0410*/  UISETP.EQ.U32.AND UP1, UPT, UR4, URZ, UPT ;  /* 0x000000ff0400728c */ /* 0x000fe4000bf22070 */
[----:B------:R-:W-:Y:S02]  /*0420*/  UPLOP3.LUT UP5, UPT, UPT, UPT, UPT, 0x80, 0x8 ;  /* 0x000000000008789c */ /* 0x000fe40003faf070 */
[----:B---3--:R-:W-:-:S04]  /*0430*/  UISETP.NE.U32.AND UP0, UPT, UR6, URZ, UPT ;  /* 0x000000ff0600728c */ /* 0x008fc8000bf05070 */
[----:B------:R-:W-:-:S04]  /*0440*/  UISETP.NE.AND.EX UP0, UPT, UR7, URZ, UPT, UP0 ;  /* 0x000000ff0700728c */ /* 0x000fc8000bf05300 */
[----:B------:R-:W-:-:S04]  /*0450*/  UISETP.EQ.OR.EX UP2, UPT, UR5, URZ, !UP0, UP1 ;  /* 0x000000ff0500728c */ /* 0x000fc8000c742710 */
[----:B------:R-:W-:-:S05]  /*0460*/  UP2UR UR44, UPR, URZ, 0x4 ;  /* 0x00000004ff2c7883 */ /* 0x000fca0008000000 */
[----:B------:R-:W-:Y:S07]  /*0470*/  BRA.U !UP2, `(.L_x_8) ;  /* 0x000000010a207547 */ /* 0x000fee000b800000 */
[----:B------:R-:W-:Y:S01]  /*0480*/  UISETP.NE.U32.AND UP2, UPT, UR4, URZ, UPT ;  /* 0x000000ff0400728c */ /* 0x000fe2000bf45070 */
[----:B-----5:R-:W-:Y:S01]  /*0490*/  FSETP.NEU.AND P0, PT, R111, RZ, PT ;  /* 0x000000ff6f00720b */ /* 0x020fe20003f0d000 */
[----:B------:R-:W-:Y:S02]  /*04a0*/  USEL UR4, URZ, 0xffffffff, UP0 ;  /* 0xffffffffff047887 */ /* 0x000fe40008000000 */
[----:B------:R-:W-:-:S10]  /*04b0*/  UISETP.NE.AND.EX UP2, UPT, UR5, URZ, UPT, UP2 ;  /* 0x000000ff0500728c */ /* 0x000fd4000bf45320 */
[----:B------:R-:W-:Y:S01]  /*04c0*/  VOTEU.ANY UP1, P0 ;  /* 0x0000000000ff7886 */ /* 0x000fe20000020100 */
[----:B------:R-:W-:-:S04]  /*04d0*/  @!UP2 USEL UR4, URZ, 0xffffffff, UP1 ;  /* 0xffffffffff04a887 */ /* 0x000fc80008800000 */
[----:B------:R-:W-:-:S04]  /*04e0*/  ULOP3.LUT UR4, UR4, 0x1, URZ, 0xc0, !UPT ;  /* 0x0000000104047892 */ /* 0x000fc8000f8ec0ff */
[----:B------:R-:W-:-:S11]  /*04f0*/  UISETP.NE.U32.AND UP5, UPT, UR4, 0x1, UPT ;  /* 0x000000010400788c */ /* 0x000fd6000bfa5070 */
.L_x_8:
[----:B------:R-:W3:Y:S01]  /*0500*/  SHFL.IDX PT, R0, R225, RZ, 0x1f ;  /* 0x00001fffe1007589 */ /* 0x000ee200000e0000 */
[----:B------:R-:W-:-:S04]  /*0510*/  UISETP.NE.AND UP1, UPT, UR10, 0x2, UPT ;  /* 0x000000020a00788c */ /* 0x000fc8000bf25270 */
[----:B------:R-:W-:Y:S02]  /*0520*/  UISETP.EQ.AND UP2, UPT, UR9, URZ, !UP1 ;  /* 0x000000ff0900728c */ /* 0x000fe4000cf42270 */
[----:B------:R-:W-:-:S04]  /*0530*/  USEL UR14, URZ, 0x1, UP1 ;  /* 0x00000001ff0e7887 */ /* 0x000fc80008800000 */
[----:B------:R-:W-:Y:S02]  /*0540*/  PLOP3.LUT P5, PT, P1, PT, UP2, 0x80, 0x8 ;  /* 0x000000000008781c */ /* 0x000fe40000faf028 */
[----:B---3--:R-:W-:-:S13]  /*0550*/  ISETP.NE.AND P0, PT, R0, RZ, PT ;  /* 0x000000ff0000720c */ /* 0x008fda0003f05270 */
[----:B------:R-:W-:Y:S05]  /*0560*/  @P0 BRA `(.L_x_9) ;  /* 0x0000000000780947 */ /* 0x000fea0003800000 */
[----:B------:R-:W-:Y:S01]  /*0570*/  ELECT P0, URZ, PT ;  /* 0x0000000000ff782f */ /* 0x000fe20003800000 */
[----:B------:R-:W-:-:S12]  /*0580*/  BSSY.RECONVERGENT B0, `(.L_x_9) ;  /* 0x000001c000007945 */ /* 0x000fd80003800200 */
[----:B------:R-:W-:Y:S05]  /*0590*/  @!P0 BRA `(.L_x_10) ;  /* 0x0000000000688947 */ /* 0x000fea0003800000 */
[----:B------:R-:W-:Y:S01]  /*05a0*/  UMOV UR5, 0x400 ;  /* 0x0000040000057882 */ /* 0x000fe20000000000 */
[----:B------:R-:W-:Y:S01]  /*05b0*/  UMOV UR4, 0x1 ;  /* 0x0000000100047882 */ /* 0x000fe20000000000 */
[----:B------:R-:W-:Y:S02]  /*05c0*/  ULEA UR5, UR37, UR5, 0x18 ;  /* 0x0000000525057291 */ /* 0x000fe4000f8ec0ff */
[----:B------:R-:W-:-:S04]  /*05d0*/  UIADD3 UR6, UPT, UPT, -UR4, 0x100000, URZ ;  /* 0x0010000004067890 */ /* 0x000fc8000fffe1ff */
[----:B------:R-:W-:Y:S02]  /*05e0*/  USHF.L.U32 UR7, UR6, 0xb, URZ ;  /* 0x0000000b06077899 */ /* 0x000fe400080006ff */
[----:B------:R-:W-:Y:S01]  /*05f0*/  USHF.L.U32 UR6, UR6, 0x1, URZ ;  /* 0x0000000106067899 */ /* 0x000fe200080006ff */
[----:B------:R-:W3:Y:S11]  /*0600*/  FENCE.VIEW.ASYNC.S ;  /* 0x00000000000073c6 */ /* 0x000ef60000000000 */
[----:B---3--:R3:W4:Y:S01]  /*0610*/  SYNCS.EXCH.64 URZ, [UR5], UR6 ;  /* 0x0000000605ff75b2 */ /* 0x0087220008000100 */
[----:B------:R3:W1:Y:S01]  /*0620*/  SYNCS.EXCH.64 URZ, [UR5+0x48], UR6 ;  /* 0x0000480605ff75b2 */ /* 0x0006620008000100 */
        /* <DEDUP_REMOVED lines=15> */
[----:B------:R3:W1:Y:S02]  /*0720*/  SYNCS.EXCH.64 URZ, [UR5+0x88], UR6 ;  /* 0x0000880605ff75b2 */ /* 0x0006640008000100 */
[----:B---3--:R-:W-:Y:S01]  /*0730*/  NOP ;  /* 0x0000000000007918 */ /* 0x008fe20000000000 */
.L_x_10:
[----:B------:R-:W-:Y:S05]  /*0740*/  BSYNC.RECONVERGENT B0 ;  /* 0x0000000000007941 */ /* 0x000fea0003800200 */
.L_x_9:
[----:B------:R-:W3:Y:S01]  /*0750*/  SHFL.IDX PT, R0, R225, RZ, 0x1f ;  /* 0x00001fffe1007589 */ /* 0x000ee200000e0000 */
[----:B------:R-:W-:Y:S01]  /*0760*/  NOP ;  /* 0x0000000000007918 */ /* 0x000fe20000000000 */
[----:B---3--:R-:W-:-:S13]  /*0770*/  ISETP.NE.AND P0, PT, R0, 0x1, PT ;  /* 0x000000010000780c */ /* 0x008fda0003f05270 */
[----:B------:R-:W-:Y:S05]  /*0780*/  @P0 BRA `(.L_x_11) ;  /* 0x00000000003c0947 */ /* 0x000fea0003800000 */
[----:B------:R-:W-:Y:S01]  /*0790*/  UMOV UR6, 0x400 ;  /* 0x0000040000067882 */ /* 0x000fe20000000000 */
[----:B------:R-:W-:Y:S01]  /*07a0*/  UMOV UR5, 0x20 ;  /* 0x0000002000057882 */ /* 0x000fe20000000000 */
[----:B------:R-:W-:Y:S01]  /*07b0*/  UMOV UR4, 0x80 ;  /* 0x0000008000047882 */ /* 0x000fe20000000000 */
[----:B------:R-:W-:Y:S02]  /*07c0*/  ULEA UR6, UR37, UR6, 0x18 ;  /* 0x0000000625067291 */ /* 0x000fe4000f8ec0ff */
[----:B------:R-:W-:-:S04]  /*07d0*/  UIADD3 UR12, UPT, UPT, -UR5, 0x100000, URZ ;  /* 0x00100000050c7890 */ /* 0x000fc8000fffe1ff */
[----:B------:R-:W-:Y:S02]  /*07e0*/  USHF.L.U32 UR13, UR12, 0xb, URZ ;  /* 0x0000000b0c0d7899 */ /* 0x000fe400080006ff */
[----:B------:R-:W-:Y:S02]  /*07f0*/  USHF.L.U32 UR12, UR12, 0x1, URZ ;  /* 0x000000010c0c7899 */ /* 0x000fe400080006ff */
[----:B------:R-:W-:-:S04]  /*0800*/  UIADD3 UR4, UPT, UPT, -UR4, 0x100000, URZ ;  /* 0x0010000004047890 */ /* 0x000fc8000fffe1ff */
[----:B------:R-:W-:Y:S02]  /*0810*/  USHF.L.U32 UR5, UR4, 0xb, URZ ;  /* 0x0000000b04057899 */ /* 0x000fe400080006ff */
[----:B------:R-:W-:Y:S01]  /*0820*/  USHF.L.U32 UR4, UR4, 0x1, URZ ;  /* 0x0000000104047899 */ /* 0x000fe200080006ff */
[----:B------:R-:W-:Y:S01]  /*0830*/  ELECT P0, URZ, PT ;  /* 0x0000000000ff782f */ /* 0x000fe20003800000 */
[----:B------:R-:W3:Y:S02]  /*0840*/  FENCE.VIEW.ASYNC.S ;  /* 0x00000000000073c6 */ /* 0x000ee40000000000 */
[----:B---3--:R3:W1:Y:S08]  /*0850*/  SYNCS.EXCH.64 URZ, [UR6+0x90], UR12 ;  /* 0x0000900c06ff75b2 */ /* 0x0086700008000100 */
[----:B------:R3:W1:Y:S01]  /*0860*/  SYNCS.EXCH.64 URZ, [UR6+0x98], UR4 ;  /* 0x0000980406ff75b2 */ /* 0x0006620008000100 */
[----:B------:R-:W-:Y:S01]  /*0870*/  NOP ;  /* 0x0000000000007918 */ /* 0x000fe20000000000 */
.L_x_11:
[----:B------:R-:W2:Y:S01]  /*0880*/  SHFL.IDX PT, R0, R225, RZ, 0x1f ;  /* 0x00001fffe1007589 */ /* 0x000ea200000e0000 */
[----:B------:R-:W-:Y:S01]  /*0890*/  NOP ;  /* 0x0000000000007918 */ /* 0x000fe20000000000 */
[----:B--2---:R-:W-:-:S13]  /*08a0*/  ISETP.NE.AND P0, PT, R0, 0x3, PT ;  /* 0x000000030000780c */ /* 0x004fda0003f05270 */
[----:B------:R-:W-:Y:S05]  /*08b0*/  @P0 BRA `(.L_x_12) ;  /* 0x00000000002c0947 */ /* 0x000fea0003800000 */
[----:B---3--:R-:W-:Y:S01]  /*08c0*/  UMOV UR5, 0x400 ;  /* 0x0000040000057882 */ /* 0x008fe20000000000 */
[----:B------:R-:W-:Y:S01]  /*08d0*/  UMOV UR4, 0x20 ;  /* 0x0000002000047882 */ /* 0x000fe20000000000 */
[----:B------:R-:W-:Y:S02]  /*08e0*/  ULEA UR5, UR37, UR5, 0x18 ;  /* 0x0000000525057291 */ /* 0x000fe4000f8ec0ff */
[----:B------:R-:W-:-:S04]  /*08f0*/  UIADD3 UR6, UPT, UPT, -UR4, 0x100000, URZ ;  /* 0x0010000004067890 */ /* 0x000fc8000fffe1ff */
[----:B------:R-:W-:Y:S02]  /*0900*/  USHF.L.U32 UR7, UR6, 0xb, URZ ;  /* 0x0000000b06077899 */ /* 0x000fe400080006ff */
[----:B------:R-:W-:Y:S01]  /*0910*/  USHF.L.U32 UR6, UR6, 0x1, URZ ;  /* 0x0000000106067899 */ /* 0x000fe200080006ff */
[----:B------:R-:W-:Y:S01]  /*0920*/  ELECT P0, URZ, PT ;  /* 0x0000000000ff782f */ /* 0x000fe20003800000 */
[----:B------:R-:W2:Y:S10]  /*0930*/  FENCE.VIEW.ASYNC.S ;  /* 0x00000000000073c6 */ /* 0x000eb40000000000 */
[----:B--2---:R2:W3:Y:S01]  /*0940*/  SYNCS.EXCH.64 URZ, [UR5+0xa0], UR6 ;  /* 0x0000a00605ff75b2 */ /* 0x0044e20008000100 */
[----:B------:R2:W1:Y:S01]  /*0950*/  SYNCS.EXCH.64 URZ, [UR5+0xa8], UR6 ;  /* 0x0000a80605ff75b2 */ /* 0x0004620008000100 */
[----:B------:R-:W-:Y:S01]  /*0960*/  NOP ;  /* 0x0000000000007918 */ /* 0x000fe20000000000 */
.L_x_12:
[----:B------:R-:W4:Y:S01]  /*0970*/  SHFL.IDX PT, R0, R225, RZ, 0x1f ;  /* 0x00001fffe1007589 */ /* 0x000f2200000e0000 */
[----:B------:R-:W-:Y:S01]  /*0980*/  NOP ;  /* 0x0000000000007918 */ /* 0x000fe20000000000 */
[----:B----4-:R-:W-:-:S13]  /*0990*/  ISETP.NE.AND P0, PT, R0, 0x4, PT ;  /* 0x000000040000780c */ /* 0x010fda0003f05270 */
[----:B------:R-:W-:Y:S05]  /*09a0*/  @P0 BRA `(.L_x_13) ;  /* 0x0000000000480947 */ /* 0x000fea0003800000 */
[----:B--23--:R-:W-:Y:S01]  /*09b0*/  UMOV UR6, 0x1e0 ;  /* 0x000001e000067882 */ /* 0x00cfe20000000000 */
[----:B------:R-:W-:Y:S01]  /*09c0*/  UMOV UR5, 0x400 ;  /* 0x0000040000057882 */ /* 0x000fe20000000000 */
[----:B------:R-:W-:Y:S01]  /*09d0*/  USEL UR6, UR6, 0x1a0, UP5 ;  /* 0x000001a006067887 */ /* 0x000fe2000a800000 */
        /* <DEDUP_REMOVED lines=9> */
[----:B------:R-:W2:Y:S02]  /*0a70*/  FENCE.VIEW.ASYNC.S ;  /* 0x00000000000073c6 */ /* 0x000ea40000000000 */
[----:B--2---:R4:W2:Y:S08]  /*0a80*/  SYNCS.EXCH.64 URZ, [UR5+0xb0], UR12 ;  /* 0x0000b00c05ff75b2 */ /* 0x0048b00008000100 */
[----:B------:R4:W3:Y:S01]  /*0a90*/  SYNCS.EXCH.64 URZ, [UR5+0xc0], UR6 ;  /* 0x0000c00605ff75b2 */ /* 0x0008e20008000100 */
[----:B------:R4:W1:Y:S01]  /*0aa0*/  SYNCS.EXCH.64 URZ, [UR5+0xb8], UR12 ;  /* 0x0000b80c05ff75b2 */ /* 0x0008620008000100 */
[----:B------:R4:W1:Y:S02]  /*0ab0*/  SYNCS.EXCH.64 URZ, [UR5+0xc8], UR6 ;  /* 0x0000c80605ff75b2 */ /* 0x0008640008000100 */
[----:B----4-:R-:W-:Y:S01]  /*0ac0*/  NOP ;  /* 0x0000000000007918 */ /* 0x010fe20000000000 */
.L_x_13:
[----:B------:R-:W4:Y:S01]  /*0ad0*/  SHFL.IDX PT, R0, R225, RZ, 0x1f ;  /* 0x00001fffe1007589 */ /* 0x000f2200000e0000 */
[----:B------:R-:W-:Y:S01]  /*0ae0*/  NOP ;  /* 0x0000000000007918 */ /* 0x000fe20000000000 */
[----:B----4-:R-:W-:-:S13]  /*0af0*/  ISETP.NE.AND P0, PT, R0, 0x5, PT ;  /* 0x000000050000780c */ /* 0x010fda0003f05270 */
[----:B------:R-:W-:Y:S05]  /*0b00*/  @P0 BRA `(.L_x_14) ;  /* 0x0000000000540947 */ /* 0x000fea0003800000 */
[----:B--23--:R-:W-:Y:S01]  /*0b10*/  UMOV UR6, 0x400 ;  /* 0x0000040000067882 */ /* 0x00cfe20000000000 */
        /* <DEDUP_REMOVED lines=14> */
[----:B------:R4:W1:Y:S01]  /*0c00*/  SYNCS.EXCH.64 URZ, [UR6+0xf8], UR4 ;  /* 0x0000f80406ff75b2 */ /* 0x0008620008000100 */
[----:B------:R4:W1:Y:S01]  /*0c10*/  SYNCS.EXCH.64 URZ, [UR6+0xe0], UR12 ;  /* 0x0000e00c06ff75b2 */ /* 0x0008620008000100 */
[----:B------:R4:W1:Y:S01]  /*0c20*/  SYNCS.EXCH.64 URZ, [UR6+0x100], UR4 ;  /* 0x0001000406ff75b2 */ /* 0x0008620008000100 */
[----:B------:R4:W1:Y:S01]  /*0c30*/  SYNCS.EXCH.64 URZ, [UR6+0xe8], UR12 ;  /* 0x0000e80c06ff75b2 */ /* 0x0008620008000100 */
[----:B------:R4:W1:Y:S02]  /*0c40*/  SYNCS.EXCH.64 URZ, [UR6+0x108], UR4 ;  /* 0x0001080406ff75b2 */ /* 0x0008640008000100 */
[----:B----4-:R-:W-:Y:S01]  /*0c50*/  NOP ;  /* 0x0000000000007918 */ /* 0x010fe20000000000 */
.L_x_14:
[----:B------:R-:W4:Y:S01]  /*0c60*/  SHFL.IDX PT, R0, R225, RZ, 0x1f ;  /* 0x00001fffe1007589 */ /* 0x000f2200000e0000 */
[----:B------:R-:W-:Y:S01]  /*0c70*/  ISETP.NE.OR P1, PT, RZ, UR10, !P1 ;  /* 0x0000000aff007c0c */ /* 0x000fe2000cf25670 */
[----:B------:R-:W-:Y:S01]  /*0c80*/  NOP ;  /* 0x0000000000007918 */ /* 0x000fe20000000000 */
[----:B----4-:R-:W-:-:S13]  /*0c90*/  ISETP.NE.AND P0, PT, R0, 0x3, PT ;  /* 0x000000030000780c */ /* 0x010fda0003f05270 */
[----:B------:R-:W-:Y:S05]  /*0ca0*/  @P0 BRA `(.L_x_15) ;  /* 0x0000000000340947 */ /* 0x000fea0003800000 */
[----:B--23--:R-:W-:Y:S01]  /*0cb0*/  UMOV UR5, 0x400 ;  /* 0x0000040000057882 */ /* 0x00cfe20000000000 */
[----:B------:R-:W-:Y:S01]  /*0cc0*/  UMOV UR4, 0x20 ;  /* 0x0000002000047882 */ /* 0x000fe20000000000 */
[----:B------:R-:W-:Y:S02]  /*0cd0*/  ULEA UR5, UR37, UR5, 0x18 ;  /* 0x0000000525057291 */ /* 0x000fe4000f8ec0ff */
[----:B------:R-:W-:-:S04]  /*0ce0*/  UIADD3 UR6, UPT, UPT, -UR4, 0x100000, URZ ;  /* 0x0010000004067890 */ /* 0x000fc8000fffe1ff */
[----:B------:R-:W-:Y:S02]  /*0cf0*/  USHF.L.U32 UR7, UR6, 0xb, URZ ;  /* 0x0000000b06077899 */ /* 0x000fe400080006ff */
[----:B------:R-:W-:Y:S01]  /*0d00*/  USHF.L.U32 UR6, UR6, 0x1, URZ ;  /* 0x0000000106067899 */ /* 0x000fe200080006ff */
[----:B------:R-:W-:Y:S01]  /*0d10*/  ELECT P0, URZ, PT ;  /* 0x0000000000ff782f */ /* 0x000fe20003800000 */
[----:B------:R-:W2:Y:S10]  /*0d20*/  FENCE.VIEW.ASYNC.S ;  /* 0x00000000000073c6 */ /* 0x000eb40000000000 */
[----:B--2---:R4:W2:Y:S01]  /*0d30*/  SYNCS.EXCH.64 URZ, [UR5+0x110], UR6 ;  /* 0x0001100605ff75b2 */ /* 0x0048a20008000100 */
[----:B------:R4:W3:Y:S01]  /*0d40*/  SYNCS.EXCH.64 URZ, [UR5+0x120], UR6 ;  /* 0x0001200605ff75b2 */ /* 0x0008e20008000100 */
[----:B------:R4:W1:Y:S01]  /*0d50*/  SYNCS.EXCH.64 URZ, [UR5+0x118], UR6 ;  /* 0x0001180605ff75b2 */ /* 0x0008620008000100 */
[----:B------:R4:W1:Y:S02]  /*0d60*/  SYNCS.EXCH.64 URZ, [UR5+0x128], UR6 ;  /* 0x0001280605ff75b2 */ /* 0x0008640008000100 */
[----:B----4-:R-:W-:Y:S01]  /*0d70*/  NOP ;  /* 0x0000000000007918 */ /* 0x010fe20000000000 */
.L_x_15:
[----:B------:R-:W-:Y:S01]  /*0d80*/  VOTEU.ALL UP1, P1 ;  /* 0x0000000000ff7886 */ /* 0x000fe20000820000 */
[----:B--23--:R-:W2:Y:S01]  /*0d90*/  LDCU UR5, c[0x0][0x36c] ;  /* 0x00006d80ff0577ac */ /* 0x00cea20008000800 */
[----:B------:R-:W-:Y:S01]  /*0da0*/  NOP ;  /* 0x0000000000007918 */ /* 0x000fe20000000000 */
[----:B------:R-:W-:Y:S01]  /*0db0*/  LOP3.LUT R10, R223, 0x1f, RZ, 0xc0, !PT ;  /* 0x0000001fdf0a7812 */ /* 0x000fe200078ec0ff */
[----:B------:R-:W-:Y:S01]  /*0dc0*/  UMOV UR6, 0x20 ;  /* 0x0000002000067882 */ /* 0x000fe20000000000 */
[----:B------:R-:W-:Y:S01]  /*0dd0*/  @!UP1 UMOV UR4, 0x400 ;  /* 0x0000040000049882 */ /* 0x000fe20000000000 */
[----:B------:R-:W-:-:S04]  /*0de0*/  @!UP1 UIADD3 UR6, UPT, UPT, -UR6, 0x100000, URZ ;  /* 0x0010000006069890 */ /* 0x000fc8000fffe1ff */
[----:B------:R-:W-:Y:S02]  /*0df0*/  @!UP1 USHF.L.U32 UR7, UR6, 0xb, URZ ;  /* 0x0000000b06079899 */ /* 0x000fe400080006ff */
[----:B------:R-:W-:Y:S02]  /*0e00*/  @!UP1 USHF.L.U32 UR6, UR6, 0x1, URZ ;  /* 0x0000000106069899 */ /* 0x000fe400080006ff */
[----:B------:R-:W-:Y:S01]  /*0e10*/  @!UP1 ULEA UR4, UR37, UR4, 0x18 ;  /* 0x0000000425049291 */ /* 0x000fe2000f8ec0ff */
[----:B------:R-:W-:Y:S01]  /*0e20*/  VOTEU.ALL UP1, P1 ;  /* 0x0000000000ff7886 */ /* 0x000fe20000820000 */
[----:B------:R-:W-:Y:S01]  /*0e30*/  UISETP.NE.AND UP4, UPT, UR10, URZ, UPT ;  /* 0x000000ff0a00728c */ /* 0x000fe2000bf85270 */
[----:B------:R-:W3:Y:S09]  /*0e40*/  FENCE.VIEW.ASYNC.S ;  /* 0x00000000000073c6 */ /* 0x000ef20000000000 */
[----:B---3--:R3:W4:Y:S01]  /*0e50*/  @!UP1 SYNCS.EXCH.64 URZ, [UR4+0x130], UR6 ;  /* 0x0001300604ff95b2 */ /* 0x0087220008000100 */
[----:B--2---:R-:W-:-:S09]  /*0e60*/  UISETP.EQ.U32.AND UP1, UPT, UR5, 0x1, UPT ;  /* 0x000000010500788c */ /* 0x004fd2000bf22070 */
[----:B------:R-:W-:Y:S05]  /*0e70*/  BRA.U !UP1, `(.L_x_16) ;  /* 0x0000000109087547 */ /* 0x000fea000b800000 */
[----:B-1--4-:R-:W-:Y:S01]  /*0e80*/  UCGABAR_ARV ;  /* 0x00000000000079c7 */ /* 0x012fe20008000000 */
[----:B------:R-:W-:Y:S05]  /*0e90*/  BRA `(.L_x_17) ;  /* 0x0000000000047947 */ /* 0x000fea0003800000 */
.L_x_16:
[----:B-1--4-:R-:W-:Y:S01]  /*0ea0*/  NOP ;  /* 0x0000000000007918 */ /* 0x012fe20000000000 */
.L_x_17:
[----:B------:R-:W1:Y:S01]  /*0eb0*/  S2R R215, SR_CTAID.Y ;  /* 0x0000000000d77919 */ /* 0x000e620000002600 */
[----:B------:R-:W-:-:S05]  /*0ec0*/  CS2R.32 R214, SR_CgaSize ;  /* 0x0000000000d67805 */ /* 0x000fca0000008a00 */
[----:B------:R-:W-:-:S05]  /*0ed0*/  IMAD R214, R214, -0xa0, RZ ;  /* 0xffffff60d6d67824 */ /* 0x000fca00078e02ff */
[----:B---3--:R-:W-:-:S14]  /*0ee0*/  R2UR UR4, R214 ;  /* 0x00000000d60472ca */ /* 0x008fdc00000e0000 */
[----:B------:R-:W2:Y:S01]  /*0ef0*/  LDCU UR4, c[0x0][UR4+0x2b4] ;  /* 0x00005680040477ac */ /* 0x000ea20008000800 */
[----:B------:R-:W-:-:S05]  /*0f00*/  CS2R.32 R0, SR_CgaSize ;  /* 0x0000000000007805 */ /* 0x000fca0000008a00 */
[----:B------:R-:W-:-:S06]  /*0f10*/  IMAD R0, R0, -0xa0, RZ ;  /* 0xffffff6000007824 */ /* 0x000fcc00078e02ff */
[----:B------:R-:W3:Y:S01]  /*0f20*/  LDC R0, c[0x0][R0+0x2a4] ;  /* 0x0000a90000007b82 */ /* 0x000ee20000000800 */
[----:B------:R-:W-:Y:S01]  /*0f30*/  PRMT R8, RZ, 0x7610, R8 ;  /* 0x00007610ff087816 */ /* 0x000fe20000000008 */
[----:B------:R-:W4:Y:S01]  /*0f40*/  S2R R11, SR_CTAID.X ;  /* 0x00000000000b7919 */ /* 0x000f220000002500 */
[----:B------:R-:W-:-:S05]  /*0f50*/  CS2R.32 R214, SR_CgaSize ;  /* 0x0000000000d67805 */ /* 0x000fca0000008a00 */
[----:B------:R-:W-:-:S05]  /*0f60*/  IMAD R214, R214, -0xa0, RZ ;  /* 0xffffff60d6d67824 */ /* 0x000fca00078e02ff */
[----:B------:R-:W-:-:S14]  /*0f70*/  R2UR UR5, R214 ;  /* 0x00000000d60572ca */ /* 0x000fdc00000e0000 */
[----:B------:R-:W3:Y:S01]  /*0f80*/  LDCU UR5, c[0x0][UR5+0x2b0] ;  /* 0x00005600050577ac */ /* 0x000ee20008000800 */
[----:B------:R-:W-:Y:S01]  /*0f90*/  UISETP.NE.AND UP2, UPT, UR10, 0x2, UPT ;  /* 0x000000020a00788c */ /* 0x000fe2000bf45270 */
[----:B------:R-:W2:Y:S01]  /*0fa0*/  LDC R9, c[0x0][0xb24] ;  /* 0x0002c900ff097b82 */ /* 0x000ea20000000800 */
[----:B------:R-:W-:-:S05]  /*0fb0*/  CS2R.32 R2, SR_CgaSize ;  /* 0x0000000000027805 */ /* 0x000fca0000008a00 */
[----:B------:R-:W-:-:S06]  /*0fc0*/  IMAD R2, R2, -0xa0, RZ ;  /* 0xffffff6002027824 */ /* 0x000fcc00078e02ff */
[----:B------:R-:W3:Y:S08]  /*0fd0*/  LDC R2, c[0x0][R2+0x2a0] ;  /* 0x0000a80002027b82 */ /* 0x000ef00000000800 */
[----:B------:R-:W3:Y:S01]  /*0fe0*/  LDC R102, c[0x0][0xb24] ;  /* 0x0002c900ff667b82 */ /* 0x000ee20000000800 */
[----:B-1----:R-:W-:-:S07]  /*0ff0*/  I2FP.F32.U32 R3, R215 ;  /* 0x000000d700037245 */ /* 0x002fce0000201000 */
[----:B------:R-:W1:Y:S01]  /*1000*/  S2UR UR36, SR_CTAID.Z ;  /* 0x00000000002479c3 */ /* 0x000e620000002700 */
[----:B--2---:R-:W-:Y:S01]  /*1010*/  ISETP.GE.AND P0, PT, R9, 0x1, PT ;  /* 0x000000010900780c */ /* 0x004fe20003f06270 */
[----:B----4-:R-:W-:Y:S01]  /*1020*/  IMAD.MOV.U32 R213, RZ, RZ, R11 ;  /* 0x000000ffffd57224 */ /* 0x010fe200078e000b */
[----:B------:R-:W-:Y:S01]  /*1030*/  I2FP.F32.U32 R4, R11 ;  /* 0x0000000b00047245 */ /* 0x000fe20000201000 */
[----:B------:R-:W-:Y:S01]  /*1040*/  FMUL R3, R3, UR4 ;  /* 0x0000000403037c20 */ /* 0x000fe20008400000 */
[----:B------:R-:W2:Y:S03]  /*1050*/  LDCU UR4, c[0x0][0xb30] ;  /* 0x00016600ff0477ac */ /* 0x000ea60008000800 */
[----:B---3--:R-:W-:Y:S01]  /*1060*/  FMUL R4, R4, UR5 ;  /* 0x0000000504047c20 */ /* 0x008fe20008400000 */
[----:B------:R-:W3:Y:S08]  /*1070*/  F2I.U32.TRUNC.NTZ R212, R3 ;  /* 0x0000000300d47305 */ /* 0x000ef0000020f000 */
[----:B------:R-:W4:Y:S01]  /*1080*/  F2I.U32.TRUNC.NTZ R214, R4 ;  /* 0x0000000400d67305 */ /* 0x000f22000020f000 */
[----:B--2---:R-:W-:Y:S01]  /*1090*/  UISETP.NE.AND UP3, UPT, UR4, 0x1, UPT ;  /* 0x000000010400788c */ /* 0x004fe2000bf65270 */
[----:B---3--:R-:W-:-:S05]  /*10a0*/  IADD3 R212, PT, PT, -R212, RZ, RZ ;  /* 0x000000ffd4d47210 */ /* 0x008fca0007ffe1ff */
[----:B------:R-:W-:Y:S01]  /*10b0*/  IMAD R212, R0, R212, R215 ;  /* 0x000000d400d47224 */ /* 0x000fe200078e02d7 */
[----:B------:R-:W-:Y:S01]  /*10c0*/  PRMT R0, RZ, 0x7610, R0 ;  /* 0x00007610ff007816 */ /* 0x000fe20000000000 */
[----:B----4-:R-:W-:-:S04]  /*10d0*/  IMAD.MOV R214, RZ, RZ, -R214 ;  /* 0x000000ffffd67224 */ /* 0x010fc800078e0ad6 */
[----:B------:R-:W-:Y:S01]  /*10e0*/  IMAD R214, R2, R214, R11 ;  /* 0x000000d602d67224 */ /* 0x000fe200078e020b */
[----:B-1----:R-:W-:Y:S06]  /*10f0*/  BRA.U UP4, `(.L_x_18) ;  /* 0x0000000104247547 */ /* 0x002fec000b800000 */
[----:B------:R-:W-:Y:S01]  /*1100*/  ISETP.NE.AND P1, PT, R212, RZ, PT ;  /* 0x000000ffd400720c */ /* 0x000fe20003f25270 */
[----:B------:R-:W-:Y:S01]  /*1110*/  IMAD.MOV.U32 R0, RZ, RZ, 0x3 ;  /* 0x00000003ff007424 */ /* 0x000fe200078e00ff */
[C---:B------:R-:W-:Y:S02]  /*1120*/  LOP3.LUT R3, R214.reuse, 0xfffffffe, RZ, 0xc0, !PT ;  /* 0xfffffffed6037812 */ /* 0x040fe400078ec0ff */
[----:B------:R-:W-:Y:S02]  /*1130*/  ISETP.LT.U32.OR P1, PT, R214, 0x2, !P1 ;  /* 0x00000002d600780c */ /* 0x000fe40004f21470 */
[----:B------:R-:W-:Y:S02]  /*1140*/  SHF.L.U32 R0, R0, R3, RZ ;  /* 0x0000000300007219 */ /* 0x000fe400000006ff */
[----:B------:R-:W-:Y:S02]  /*1150*/  SEL R5, RZ, 0x1, !P1 ;  /* 0x00000001ff057807 */ /* 0x000fe40004800000 */
[----:B------:R-:W-:-:S05]  /*1160*/  SEL R2, RZ, 0x2, !P1 ;  /* 0x00000002ff027807 */ /* 0x000fca0004800000 */
[----:B------:R-:W-:-:S05]  /*1170*/  IMAD.IADD R2, R5, 0x1, R2 ;  /* 0x0000000105027824 */ /* 0x000fca00078e0202 */
[----:B------:R-:W-:Y:S02]  /*1180*/  PRMT R8, R2, 0x7610, R8 ;  /* 0x0000761002087816 */ /* 0x000fe40000000008 */
.L_x_18:
[----:B------:R-:W-:Y:S05]  /*1190*/  @!P0 BRA `(.L_x_19) ;  /* 0x0000000000b88947 */ /* 0x000fea0003800000 */
[----:B------:R-:W1:Y:S01]  /*11a0*/  LDC.64 R4, c[0x0][0xb18] ;  /* 0x0002c600ff047b82 */ /* 0x000e620000000a00 */
[----:B------:R-:W-:-:S07]  /*11b0*/  ISETP.NE.AND P0, PT, R9, 0x1, PT ;  /* 0x000000010900780c */ /* 0x000fce0003f05270 */
[----:B------:R-:W2:Y:S08]  /*11c0*/  LDC R14, c[0x0][0xb0c] ;  /* 0x0002c300ff0e7b82 */ /* 0x000eb00000000800 */
[----:B------:R-:W3:Y:S08]  /*11d0*/  LDC R13, c[0x0][0x370] ;  /* 0x0000dc00ff0d7b82 */ /* 0x000ef00000000800 */
[----:B------:R-:W4:Y:S01]  /*11e0*/  LDC R16, c[0x0][0x374] ;  /* 0x0000dd00ff107b82 */ /* 0x000f220000000800 */
[----:B-1----:R-:W-:-:S07]  /*11f0*/  ISETP.NE.AND P1, PT, R4, 0x1, PT ;  /* 0x000000010400780c */ /* 0x002fce0003f25270 */
[----:B------:R-:W3:Y:S01]  /*1200*/  LDC.64 R6, c[0x0][0xb10] ;  /* 0x0002c400ff067b82 */ /* 0x000ee20000000a00 */
[----:B--2---:R-:W-:-:S07]  /*1210*/  ISETP.NE.AND P2, PT, R14, 0x1, PT ;  /* 0x000000010e00780c */ /* 0x004fce0003f45270 */
[----:B------:R-:W1:Y:S08]  /*1220*/  LDC R12, c[0x0][0xb20] ;  /* 0x0002c800ff0c7b82 */ /* 0x000e700000000800 */
[----:B------:R-:W2:Y:S01]  /*1230*/  LDC.64 R2, c[0x0][0xb28] ;  /* 0x0002ca00ff027b82 */ /* 0x000ea20000000a00 */
[----:B----4-:R-:W-:-:S04]  /*1240*/  IMAD.HI.U32 R15, R16, R5, RZ ;  /* 0x00000005100f7227 */ /* 0x010fc800078e00ff */
[----:B------:R-:W-:-:S04]  /*1250*/  IMAD.HI.U32 R5, R215, R5, RZ ;  /* 0x00000005d7057227 */ /* 0x000fc800078e00ff */
[----:B---3--:R-:W-:-:S04]  /*1260*/  IMAD.HI.U32 R18, R13, R6, RZ ;  /* 0x000000060d127227 */ /* 0x008fc800078e00ff */
[----:B------:R-:W-:Y:S01]  /*1270*/  IMAD.HI.U32 R20, R11, R6, RZ ;  /* 0x000000060b147227 */ /* 0x000fe200078e00ff */
[-C--:B------:R-:W-:Y:S02]  /*1280*/  @P2 SHF.R.U32.HI R13, RZ, R7.reuse, R18 ;  /* 0x00000007ff0d2219 */ /* 0x080fe40000011612 */
[-C--:B-1----:R-:W-:Y:S02]  /*1290*/  @P1 SHF.R.U32.HI R16, RZ, R12.reuse, R15 ;  /* 0x0000000cff101219 */ /* 0x082fe4000001160f */
[----:B------:R-:W-:Y:S02]  /*12a0*/  SHF.R.U32.HI R12, RZ, R12, R5 ;  /* 0x0000000cff0c7219 */ /* 0x000fe40000011605 */
[----:B------:R-:W-:Y:S02]  /*12b0*/  SHF.R.U32.HI R20, RZ, R7, R20 ;  /* 0x00000007ff147219 */ /* 0x000fe40000011614 */
[----:B------:R-:W-:Y:S01]  /*12c0*/  SEL R5, R215, R12, !P1 ;  /* 0x0000000cd7057207 */ /* 0x000fe20004800000 */
[----:B--2---:R-:W-:Y:S01]  /*12d0*/  IMAD.HI.U32 R18, R16, R2, RZ ;  /* 0x0000000210127227 */ /* 0x004fe200078e00ff */
[----:B------:R-:W-:-:S02]  /*12e0*/  SEL R213, R11, R20, !P2 ;  /* 0x000000140bd57207 */ /* 0x000fc40005000000 */
[----:B------:R-:W-:Y:S01]  /*12f0*/  IADD3 R7, PT, PT, -R5, RZ, RZ ;  /* 0x000000ff05077210 */ /* 0x000fe20007ffe1ff */
[----:B------:R-:W-:Y:S01]  /*1300*/  IMAD.HI.U32 R6, R13, R2, RZ ;  /* 0x000000020d067227 */ /* 0x000fe200078e00ff */
[----:B------:R-:W-:-:S03]  /*1310*/  @P0 SHF.R.U32.HI R16, RZ, R3, R18 ;  /* 0x00000003ff100219 */ /* 0x000fc60000011612 */
[----:B------:R-:W-:Y:S01]  /*1320*/  IMAD R7, R4, R7, R215 ;  /* 0x0000000704077224 */ /* 0x000fe200078e02d7 */
[----:B------:R-:W-:Y:S01]  /*1330*/  @P0 SHF.R.U32.HI R13, RZ, R3, R6 ;  /* 0x00000003ff0d0219 */ /* 0x000fe20000011606 */
[----:B------:R-:W-:-:S04]  /*1340*/  IMAD R16, R16, R9, RZ ;  /* 0x0000000910107224 */ /* 0x000fc800078e02ff */
[----:B------:R-:W-:Y:S01]  /*1350*/  IMAD R6, R13, R9, RZ ;  /* 0x000000090d067224 */ /* 0x000fe200078e02ff */
[----:B------:R-:W-:-:S04]  /*1360*/  ISETP.GE.AND P1, PT, R5, R16, PT ;  /* 0x000000100500720c */ /* 0x000fc80003f26270 */
[----:B------:R-:W-:Y:S01]  /*1370*/  ISETP.GE.OR P1, PT, R213, R6, P1 ;  /* 0x00000006d500720c */ /* 0x000fe20000f26670 */
[----:B------:R-:W-:-:S05]  /*1380*/  IMAD.HI.U32 R6, R5, R2, RZ ;  /* 0x0000000205067227 */ /* 0x000fca00078e00ff */
[----:B------:R-:W-:-:S04]  /*1390*/  SHF.R.U32.HI R6, RZ, R3, R6 ;  /* 0x00000003ff067219 */ /* 0x000fc80000011606 */
[----:B------:R-:W-:-:S03]  /*13a0*/  SEL R6, R5, R6, !P0 ;  /* 0x0000000605067207 */ /* 0x000fc60004000000 */
[----:B------:R-:W-:Y:S01]  /*13b0*/  @!P1 IMAD.HI.U32 R12, R213, R2, RZ ;  /* 0x00000002d50c9227 */ /* 0x000fe200078e00ff */
[----:B------:R-:W-:-:S04]  /*13c0*/  IADD3 R2, PT, PT, -R6, RZ, RZ ;  /* 0x000000ff06027210 */ /* 0x000fc80007ffe1ff */
[----:B------:R-:W-:Y:S01]  /*13d0*/  @!P1 SHF.R.U32.HI R12, RZ, R3, R12 ;  /* 0x00000003ff0c9219 */ /* 0x000fe2000001160c */
[----:B------:R-:W-:-:S03]  /*13e0*/  IMAD R2, R9, R2, R5 ;  /* 0x0000000209027224 */ /* 0x000fc600078e0205 */
[----:B------:R-:W-:-:S05]  /*13f0*/  @!P1 SEL R3, R213, R12, !P0 ;  /* 0x0000000cd5039207 */ /* 0x000fca0004000000 */
[--C-:B------:R-:W-:Y:S02]  /*1400*/  @!P1 IMAD.IADD R6, R6, 0x1, -R3.reuse ;  /* 0x0000000106069824 */ /* 0x100fe400078e0a03 */
[----:B------:R-:W-:Y:S01]  /*1410*/  @!P1 IMAD R3, R2, R13, R3 ;  /* 0x0000000d02039224 */ /* 0x000fe200078e0203 */
[----:B------:R-:W-:Y:S01]  /*1420*/  IADD3 R2, PT, PT, -R213, RZ, RZ ;  /* 0x000000ffd5027210 */ /* 0x000fe20007ffe1ff */
[----:B------:R-:W-:Y:S02]  /*1430*/  @!P1 IMAD R5, R6, R9, R213 ;  /* 0x0000000906059224 */ /* 0x000fe400078e02d5 */
[----:B------:R-:W-:Y:S02]  /*1440*/  @!P1 IMAD.MOV.U32 R213, RZ, RZ, R3 ;  /* 0x000000ffffd59224 */ /* 0x000fe400078e0003 */
[----:B------:R-:W-:Y:S02]  /*1450*/  IMAD R2, R14, R2, R11 ;  /* 0x000000020e027224 */ /* 0x000fe400078e020b */
[----:B------:R-:W-:-:S02]  /*1460*/  IMAD R215, R5, R4, R7 ;  /* 0x0000000405d77224 */ /* 0x000fc400078e0207 */
[----:B------:R-:W-:Y:S02]  /*1470*/  IMAD R213, R213, R14, R2 ;  /* 0x0000000ed5d57224 */ /* 0x000fe400078e0202 */
.L_x_19:
[----:B------:R-:W-:Y:S05]  /*1480*/  BRA.U UP3, `(.L_x_20) ;  /* 0x0000000103407547 */ /* 0x000fea000b800000 */
[----:B------:R-:W1:Y:S08]  /*1490*/  LDC.64 R2, c[0x0][0xb18] ;  /* 0x0002c600ff027b82 */ /* 0x000e700000000a00 */
[----:B------:R-:W2:Y:S08]  /*14a0*/  LDC.64 R4, c[0x0][0xb10] ;  /* 0x0002c400ff047b82 */ /* 0x000eb00000000a00 */
[----:B------:R-:W3:Y:S08]  /*14b0*/  LDC R6, c[0x0][0xb20] ;  /* 0x0002c800ff067b82 */ /* 0x000ef00000000800 */
[----:B------:R-:W4:Y:S01]  /*14c0*/  LDC R12, c[0x0][0xb0c] ;  /* 0x0002c300ff0c7b82 */ /* 0x000f220000000800 */
[----:B-1----:R-:W-:Y:S01]  /*14d0*/  IMAD.HI.U32 R3, R215, R3, RZ ;  /* 0x00000003d7037227 */ /* 0x002fe200078e00ff */
[----:B------:R-:W-:-:S03]  /*14e0*/  ISETP.NE.AND P0, PT, R2, 0x1, PT ;  /* 0x000000010200780c */ /* 0x000fc60003f05270 */
[----:B--2---:R-:W-:-:S05]  /*14f0*/  IMAD.HI.U32 R4, R213, R4, RZ ;  /* 0x00000004d5047227 */ /* 0x004fca00078e00ff */
[----:B------:R-:W-:Y:S02]  /*1500*/  SHF.R.U32.HI R4, RZ, R5, R4 ;  /* 0x00000005ff047219 */ /* 0x000fe40000011604 */
[----:B---3--:R-:W-:-:S04]  /*1510*/  SHF.R.U32.HI R6, RZ, R6, R3 ;  /* 0x00000006ff067219 */ /* 0x008fc80000011603 */
[----:B------:R-:W-:Y:S02]  /*1520*/  SEL R3, R215, R6, !P0 ;  /* 0x00000006d7037207 */ /* 0x000fe40004000000 */
[----:B----4-:R-:W-:-:S04]  /*1530*/  ISETP.NE.AND P1, PT, R12, 0x1, PT ;  /* 0x000000010c00780c */ /* 0x010fc80003f25270 */
[----:B------:R-:W-:-:S05]  /*1540*/  SEL R6, R213, R4, !P1 ;  /* 0x00000004d5067207 */ /* 0x000fca0004800000 */
[----:B------:R-:W-:Y:S02]  /*1550*/  IMAD.IADD R4, R3, 0x1, -R6 ;  /* 0x0000000103047824 */ /* 0x000fe400078e0a06 */
[----:B------:R-:W-:Y:S02]  /*1560*/  IMAD.IADD R3, R6, 0x1, -R3 ;  /* 0x0000000106037824 */ /* 0x000fe400078e0a03 */
[----:B------:R-:W-:Y:S02]  /*1570*/  IMAD R213, R4, R12, R213 ;  /* 0x0000000c04d57224 */ /* 0x000fe400078e02d5 */
[----:B------:R-:W-:Y:S02]  /*1580*/  IMAD R215, R3, R2, R215 ;  /* 0x0000000203d77224 */ /* 0x000fe400078e02d7 */
.L_x_20:
[----:B------:R-:W-:Y:S05]  /*1590*/  BRA.U !UP1, `(.L_x_21) ;  /* 0x00000001090c7547 */ /* 0x000fea000b800000 */
[----:B------:R-:W-:Y:S01]  /*15a0*/  UCGABAR_WAIT ;  /* 0x0000000000007dc7 */ /* 0x000fe20008000000 */
[----:B------:R-:W-:Y:S01]  /*15b0*/  CCTL.IVALL ;  /* 0x00000000ff00798f */ /* 0x000fe20002000000 */
[----:B------:R-:W-:Y:S05]  /*15c0*/  BRA `(.L_x_22) ;  /* 0x0000000000047947 */ /* 0x000fea0003800000 */
.L_x_21:
[----:B------:R-:W-:Y:S06]  /*15d0*/  BAR.SYNC.DEFER_BLOCKING 0x0 ;  /* 0x0000000000007b1d */ /* 0x000fec0000010000 */
.L_x_22:
[----:B------:R-:W-:Y:S05]  /*15e0*/  BRA.U UP2, `(.L_x_23) ;  /* 0x0000001502687547 */ /* 0x000fea000b800000 */
[----:B------:R-:W1:Y:S01]  /*15f0*/  LDCU UR22, c[0x0][0x38c] ;  /* 0x00007180ff1677ac */ /* 0x000e620008000800 */
[----:B------:R-:W2:Y:S01]  /*1600*/  LDC R9, c[0x0][0x370] ;  /* 0x0000dc00ff097b82 */ /* 0x000ea20000000800 */
[----:B------:R-:W-:Y:S01]  /*1610*/  PLOP3.LUT P1, PT, PT, PT, UP5, 0x80, 0x8 ;  /* 0x000000000008781c */ /* 0x000fe20003f2f058 */
[----:B------:R-:W-:Y:S01]  /*1620*/  HFMA2 R12, -RZ, RZ, 0, 0 ;  /* 0x00000000ff0c7431 */ /* 0x000fe200000001ff */
[----:B------:R-:W-:Y:S01]  /*1630*/  UISETP.NE.AND UP1, UPT, UR10, URZ, UPT ;  /* 0x000000ff0a00728c */ /* 0x000fe2000bf25270 */
[----:B------:R-:W-:Y:S01]  /*1640*/  ISETP.NE.AND P4, PT, R10, RZ, P5 ;  /* 0x000000ff0a00720c */ /* 0x000fe20002f85270 */
[C---:B------:R-:W-:Y:S01]  /*1650*/  IMAD.SHL.U32 R16, R11.reuse, 0x80, RZ ;  /* 0x000000800b107824 */ /* 0x040fe200078e00ff */
[----:B------:R-:W-:Y:S01]  /*1660*/  LOP3.LUT R18, R11, 0x1, RZ, 0xc0, !PT ;  /* 0x000000010b127812 */ /* 0x000fe200078ec0ff */
[----:B------:R-:W-:Y:S01]  /*1670*/  IMAD.MOV.U32 R15, RZ, RZ, 0x1 ;  /* 0x00000001ff0f7424 */ /* 0x000fe200078e00ff */
[----:B------:R-:W3:Y:S01]  /*1680*/  LDC R0, c[0x0][0x374] ;  /* 0x0000dd00ff007b82 */ /* 0x000ee20000000800 */
[----:B------:R-:W-:Y:S01]  /*1690*/  PLOP3.LUT P1, PT, P1, PT, PT, 0x8, 0x80 ;  /* 0x000000000080781c */ /* 0x000fe20000f2e170 */
[----:B------:R-:W-:Y:S01]  /*16a0*/  IMAD.MOV.U32 R14, RZ, RZ, RZ ;  /* 0x000000ffff0e7224 */ /* 0x000fe200078e00ff */
[----:B------:R-:W-:Y:S01]  /*16b0*/  MOV R8, 0x1 ;  /* 0x0000000100087802 */ /* 0x000fe20000000f00 */
[----:B------:R-:W-:Y:S01]  /*16c0*/  IMAD.MOV.U32 R10, RZ, RZ, RZ ;  /* 0x000000ffff0a7224 */ /* 0x000fe200078e00ff */
[----:B------:R-:W4:Y:S01]  /*16d0*/  LDCU.64 UR26, c[0x0][0x348] ;  /* 0x00006900ff1a77ac */ /* 0x000f220008000a00 */
[----:B-1----:R-:W-:-:S02]  /*16e0*/  UIADD3 UR4, UPT, UPT, UR22, 0x7f, URZ ;  /* 0x0000007f16047890 */ /* 0x002fc4000fffe0ff */
[----:B------:R-:W-:Y:S02]  /*16f0*/  USEL UR14, UR14, 0x2, UP1 ;  /* 0x000000020e0e7887 */ /* 0x000fe40008800000 */
[----:B------:R-:W-:Y:S01]  /*1700*/  USHF.R.S32.HI UR24, URZ, 0x1f, UR4 ;  /* 0x0000001fff187899 */ /* 0x000fe20008011404 */
[----:B------:R-:W-:-:S03]  /*1710*/  UMOV UR15, URZ ;  /* 0x000000ff000f7c82 */ /* 0x000fc60008000000 */
[----:B------:R-:W-:Y:S02]  /*1720*/  ULEA.HI UR24, UR24, UR4, URZ, 0x7 ;  /* 0x0000000418187291 */ /* 0x000fe4000f8f38ff */
[----:B------:R-:W-:Y:S02]  /*1730*/  UIADD3 UR4, UPT, UPT, UR22, -0x1, URZ ;  /* 0xffffffff16047890 */ /* 0x000fe4000fffe0ff */
[----:B------:R-:W-:Y:S02]  /*1740*/  USHF.R.S32.HI UR24, URZ, 0x7, UR24 ;  /* 0x00000007ff187899 */ /* 0x000fe40008011418 */
[----:B------:R-:W-:Y:S02]  /*1750*/  UISETP.GE.U32.AND UP2, UPT, UR4, -0xff, UPT ;  /* 0xffffff010400788c */ /* 0x000fe4000bf46070 */
[----:B------:R-:W-:Y:S02]  /*1760*/  UISETP.LT.U32.AND UP0, UPT, UR24, 0x9, UPT ;  /* 0x000000091800788c */ /* 0x000fe4000bf01070 */
[----:B------:R-:W-:-:S02]  /*1770*/  UIADD3 UR22, UPT, UPT, UR22, 0xfe, URZ ;  /* 0x000000fe16167890 */ /* 0x000fc4000fffe0ff */
[----:B------:R-:W-:-:S04]  /*1780*/  USEL UR23, UR24, 0x9, UP0 ;  /* 0x0000000918177887 */ /* 0x000fc80008000000 */
[----:B------:R-:W-:Y:S02]  /*1790*/  UIADD3 UR13, UPT, UPT, UR23, -0x1, URZ ;  /* 0xffffffff170d7890 */ /* 0x000fe4000fffe0ff */
[----:B------:R-:W-:Y:S02]  /*17a0*/  @UP2 UIADD3 UR13, UPT, UPT, UR23, URZ, URZ ;  /* 0x000000ff170d2290 */ /* 0x000fe4000fffe0ff */
[----:B------:R-:W-:Y:S02]  /*17b0*/  UIADD3 UR21, UPT, UPT, UR24, -UR23, URZ ;  /* 0x8000001718157290 */ /* 0x000fe4000fffe0ff */
[----:B------:R-:W-:Y:S02]  /*17c0*/  UIADD3 UR7, UPT, UPT, UR13, 0x1, URZ ;  /* 0x000000010d077890 */ /* 0x000fe4000fffe0ff */
[----:B--2-4-:R-:W-:-:S12]  /*17d0*/  UIADD3 UR13, UPT, UPT, -UR13, URZ, URZ ;  /* 0x000000ff0d0d7290 */ /* 0x014fd8000fffe1ff */
.L_x_43:
[----:B------:R-:W-:Y:S01]  /*17e0*/  UISETP.NE.AND UP0, UPT, UR37, URZ, UPT ;  /* 0x000000ff2500728c */ /* 0x000fe2000bf05270 */
[----:B------:R-:W1:Y:S08]  /*17f0*/  S2UR UR37, SR_CgaCtaId ;  /* 0x00000000002579c3 */ /* 0x000e700000008800 */
[----:B------:R-:W-:Y:S05]  /*1800*/  BRA.U UP0, `(.L_x_24) ;  /* 0x0000000100347547 */ /* 0x000fea000b800000 */
[----:B------:R-:W2:Y:S01]  /*1810*/  S2R R2, SR_CgaCtaId ;  /* 0x0000000000027919 */ /* 0x000ea20000008800 */
[----:B------:R-:W-:-:S04]  /*1820*/  MOV R3, 0x400 ;  /* 0x0000040000037802 */ /* 0x000fc80000000f00 */
[----:B--2---:R-:W-:Y:S02]  /*1830*/  LEA R3, R2, R3, 0x18 ;  /* 0x0000000302037211 */ /* 0x004fe400078ec0ff */
[----:B------:R-:W-:-:S03]  /*1840*/  SHF.L.U32 R2, R8, 0x1f, RZ ;  /* 0x0000001f08027819 */ /* 0x000fc600000006ff */
[----:B------:R-:W-:-:S04]  /*1850*/  IMAD R3, R10, 0x8, R3 ;  /* 0x000000080a037824 */ /* 0x000fc800078e0203 */
[----:B------:R-:W2:Y:S02]  /*1860*/  SYNCS.PHASECHK.TRANS64.TRYWAIT P0, [R3+URZ+0x120], R2 ;  /* 0x00012002030075a7 */ /* 0x000ea400080011ff */
[----:B--2---:R-:W-:Y:S05]  /*1870*/  @!P0 BRA `(.L_x_25) ;  /* 0x0000006800548947 */ /* 0x004fea0003800000 */
.L_x_121:
[----:B------:R-:W-:Y:S01]  /*1880*/  VIADD R10, R10, 0x1 ;  /* 0x000000010a0a7836 */ /* 0x000fe20000000000 */
[----:B------:R2:W-:Y:S04]  /*1890*/  SYNCS.ARRIVE.TRANS64.A1T0 RZ, [R3+URZ+0x110], RZ ;  /* 0x000110ff03ff79a7 */ /* 0x0005e800081000ff */
[----:B------:R-:W-:-:S04]  /*18a0*/  ISETP.NE.AND P0, PT, R10, 0x2, PT ;  /* 0x000000020a00780c */ /* 0x000fc80003f05270 */
[----:B------:R-:W-:Y:S02]  /*18b0*/  SEL R10, R10, RZ, P0 ;  /* 0x000000ff0a0a7207 */ /* 0x000fe40000000000 */
[----:B--2---:R-:W-:-:S04]  /*18c0*/  SEL R3, RZ, 0x1, P0 ;  /* 0x00000001ff037807 */ /* 0x004fc80000000000 */
[----:B------:R-:W-:-:S07]  /*18d0*/  LOP3.LUT R8, R8, R3, RZ, 0x3c, !PT ;  /* 0x0000000308087212 */ /* 0x000fce00078e3cff */
.L_x_24:
[----:B------:R-:W-:Y:S01]  /*18e0*/  UMOV UR4, 0x400 ;  /* 0x0000040000047882 */ /* 0x000fe20000000000 */
[----:B------:R-:W-:Y:S01]  /*18f0*/  LEA.HI R3, R213, R213, RZ, 0x1 ;  /* 0x000000d5d5037211 */ /* 0x000fe200078f08ff */
[----:B-1----:R-:W-:Y:S01]  /*1900*/  ULEA UR4, UR37, UR4, 0x18 ;  /* 0x0000000425047291 */ /* 0x002fe2000f8ec0ff */
[----:B------:R-:W-:Y:S01]  /*1910*/  SHF.L.U32 R2, R15, 0x1f, RZ ;  /* 0x0000001f0f027819 */ /* 0x000fe200000006ff */
[----:B------:R-:W-:Y:S01]  /*1920*/  IMAD R215, R215, 0x2, R18 ;  /* 0x00000002d7d77824 */ /* 0x000fe200078e0212 */
[----:B------:R-:W-:Y:S01]  /*1930*/  UISETP.GE.U32.AND UP0, UPT, UR22, 0xff, UPT ;  /* 0x000000ff1600788c */ /* 0x000fe2000bf06070 */
[----:B------:R-:W-:Y:S01]  /*1940*/  IMAD.SHL.U32 R3, R3, 0x80, RZ ;  /* 0x0000008003037824 */ /* 0x000fe200078e00ff */
[----:B------:R-:W-:Y:S01]  /*1950*/  ULEA UR5, UR15, UR4, 0x3 ;  /* 0x000000040f057291 */ /* 0x000fe2000f8e18ff */
[----:B------:R-:W-:Y:S01]  /*1960*/  R2UR UR35, R16 ;  /* 0x00000000102372ca */ /* 0x000fe200000e0000 */
[----:B------:R-:W-:Y:S01]  /*1970*/  UMOV UR25, URZ ;  /* 0x000000ff00197c82 */ /* 0x000fe20008000000 */
[----:B------:R-:W-:-:S02]  /*1980*/  R2UR UR11, R215 ;  /* 0x00000000d70b72ca */ /* 0x000fc400000e0000 */
[----:B------:R-:W-:-:S04]  /*1990*/  LOP3.LUT R3, R3, 0xffffff00, RZ, 0xc0, !PT ;  /* 0xffffff0003037812 */ /* 0x000fc800078ec0ff */
[----:B------:R1:W2:Y:S01]  /*19a0*/  SYNCS.PHASECHK.TRANS64.TRYWAIT P0, [UR5+0x48], R2 ;  /* 0x00004802ff0075a7 */ /* 0x0002a20008001105 */
[----:B------:R-:W-:-:S06]  /*19b0*/  R2UR UR5, R3 ;  /* 0x00000000030572ca */ /* 0x000fcc00000e0000 */
[----:B------:R-:W-:-:S07]  /*19c0*/  UIMAD UR11, UR11, 0x30, URZ ;  /* 0x000000300b0b78a4 */ /* 0x000fce000f8e02ff */
[----:B------:R-:W-:Y:S01]  /*19d0*/  ULOP3.LUT UR35, UR5, 0x80, UR35, 0xf8, !UPT ;  /* 0x0000008005237892 */ /* 0x000fe2000f8ef823 */
[----:B------:R-:W-:Y:S11]  /*19e0*/  BRA.U !UP0, `(.L_x_26) ;  /* 0x0000000108c07547 */ /* 0x000ff6000b800000 */
[----:B------:R-:W-:Y:S01]  /*19f0*/  UMOV UR16, UR13 ;  /* 0x0000000d00107c82 */ /* 0x000fe20008000000 */
[----:B------:R-:W-:Y:S01]  /*1a00*/  UMOV UR6, UR15 ;  /* 0x0000000f00067c82 */ /* 0x000fe20008000000 */
[----:B------:R-:W-:-:S05]  /*1a10*/  UMOV UR34, URZ ;  /* 0x000000ff00227c82 */ /* 0x000fca0008000000 */
.L_x_32:
[----:B------:R-:W-:Y:S01]  /*1a20*/  @P5 MOV R3, 0xb000 ;  /* 0x0000b00000035802 */ /* 0x000fe20000000f00 */
[----:B------:R-:W-:Y:S01]  /*1a30*/  ULEA UR33, UR6, UR4, 0x3 ;  /* 0x0000000406217291 */ /* 0x000fe2000f8e18ff */
[----:B-12-4-:R-:W-:Y:S11]  /*1a40*/  @P0 BRA `(.L_x_27) ;  /* 0x00000000000c0947 */ /* 0x016ff60003800000 */
[----:B------:R-:W-:Y:S04]  /*1a50*/  SHF.L.U32 R5, R15, 0x1f, RZ ;  /* 0x0000001f0f057819 */ /* 0x000fe800000006ff */
[----:B------:R-:W2:Y:S02]  /*1a60*/  SYNCS.PHASECHK.TRANS64.TRYWAIT P0, [UR33+0x48], R5 ;  /* 0x00004805ff0075a7 */ /* 0x000ea40008001121 */
[----:B--2---:R-:W-:Y:S05]  /*1a70*/  @!P0 BRA `(.L_x_28) ;  /* 0x0000006400e88947 */ /* 0x004fea0003800000 */
.L_x_27:
[----:B------:R2:W-:Y:S01]  /*1a80*/  @P5 SYNCS.ARRIVE.TRANS64 RZ, [UR33], R3 ;  /* 0x00000003ffff59a7 */ /* 0x0005e20008000021 */
[----:B------:R-:W-:Y:S02]  /*1a90*/  ULOP3.LUT UR5, UR14, 0x2, URZ, 0xfc, !UPT ;  /* 0x000000020e057892 */ /* 0x000fe4000f8efcff */
[----:B------:R-:W-:Y:S02]  /*1aa0*/  UIADD3 UR16, UPT, UPT, UR16, 0x1, URZ ;  /* 0x0000000110107890 */ /* 0x000fe4000fffe0ff */
[----:B------:R-:W-:Y:S02]  /*1ab0*/  UISETP.NE.AND UP0, UPT, UR5, 0x2, UPT ;  /* 0x000000020500788c */ /* 0x000fe4000bf05270 */
[----:B------:R-:W-:Y:S07]  /*1ac0*/  UISETP.NE.AND UP2, UPT, UR16, 0x1, UPT ;  /* 0x000000011000788c */ /* 0x000fee000bf45270 */
[----:B------:R-:W-:Y:S05]  /*1ad0*/  BRA.U UP0, `(.L_x_29) ;  /* 0x0000000100047547 */ /* 0x000fea000b800000 */
[----:B------:R-:W-:Y:S05]  /*1ae0*/  BPT.TRAP 0x1 ;  /* 0x000000040000795c */ /* 0x000fea0000300000 */
.L_x_29:
[----:B------:R-:W-:Y:S04]  /*1af0*/  BSSY.RECONVERGENT B0, `(.L_x_30) ;  /* 0x0000003000007945 */ /* 0x000fe80003800200 */
[----:B------:R-:W-:Y:S05]  /*1b00*/  @!P4 BRA `(.L_x_31) ;  /* 0x000000000004c947 */ /* 0x000fea0003800000 */
[----:B------:R-:W-:Y:S05]  /*1b10*/  BPT.TRAP 0x1 ;  /* 0x000000040000795c */ /* 0x000fea0000300000 */
.L_x_31:
[----:B------:R-:W-:Y:S05]  /*1b20*/  BSYNC.RECONVERGENT B0 ;  /* 0x0000000000007941 */ /* 0x000fea0003800200 */
.L_x_30:
[----:B------:R-:W-:Y:S02]  /*1b30*/  UIADD3 UR15, UPT, UPT, UR6, 0x1, URZ ;  /* 0x00000001060f7890 */ /* 0x000fe4000fffe0ff */
[----:B------:R-:W-:Y:S02]  /*1b40*/  UIADD3 UR18, UP1, UPT, UR26, 0x80, URZ ;  /* 0x000000801a127890 */ /* 0x000fe4000ff3e0ff */
[----:B------:R-:W-:Y:S02]  /*1b50*/  UISETP.NE.AND UP0, UPT, UR15, 0x9, UPT ;  /* 0x000000090f00788c */ /* 0x000fe4000bf05270 */
[----:B------:R-:W-:Y:S02]  /*1b60*/  ULEA UR32, UR6, UR4, 0xe ;  /* 0x0000000406207291 */ /* 0x000fe4000f8e70ff */
[----:B------:R-:W-:Y:S02]  /*1b70*/  USEL UR9, URZ, 0x1, UP0 ;  /* 0x00000001ff097887 */ /* 0x000fe40008000000 */
[----:B------:R-:W-:Y:S02]  /*1b80*/  USEL UR15, UR15, URZ, UP0 ;  /* 0x000000ff0f0f7287 */ /* 0x000fe40008000000 */
[----:B------:R-:W-:Y:S02]  /*1b90*/  ULOP3.LUT UR33, UR33, 0xfefffff8, URZ, 0xc0, !UPT ;  /* 0xfefffff821217892 */ /* 0x000fe4000f8ec0ff */
[----:B------:R-:W-:Y:S01]  /*1ba0*/  ULEA UR8, UR15, UR4, 0x3 ;  /* 0x000000040f087291 */ /* 0x000fe2000f8e18ff */
[----:B------:R-:W-:Y:S01]  /*1bb0*/  LOP3.LUT R15, R15, UR9, RZ, 0x3c, !PT ;  /* 0x000000090f0f7c12 */ /* 0x000fe2000f8e3cff */
[----:B------:R-:W-:Y:S02]  /*1bc0*/  UIADD3.X UR19, UPT, UPT, URZ, UR27, URZ, UP1, !UPT ;  /* 0x0000001bff137290 */ /* 0x000fe40008ffe4ff */
[----:B------:R-:W-:Y:S01]  /*1bd0*/  UIADD3 UR32, UPT, UPT, UR32, 0x6300, URZ ;  /* 0x0000630020207890 */ /* 0x000fe2000fffe0ff */
[----:B-1----:R-:W-:Y:S01]  /*1be0*/  SHF.L.U32 R2, R15, 0x1f, RZ ;  /* 0x0000001f0f027819 */ /* 0x002fe200000006ff */
[----:B------:R-:W-:Y:S01]  /*1bf0*/  UIMAD UR5, UR6, 0x1800, UR4 ;  /* 0x00001800060578a4 */ /* 0x000fe2000f8e0204 */
[----:B------:R-:W-:Y:S02]  /*1c00*/  UMOV UR30, 0x0 ;  /* 0x00000000001e7882 */ /* 0x000fe40000000000 */
[----:B------:R4:W1:Y:S01]  /*1c10*/  SYNCS.PHASECHK.TRANS64.TRYWAIT P0, [UR8+0x48], R2 ;  /* 0x00004802ff0075a7 */ /* 0x0008620008001108 */
[----:B------:R-:W-:Y:S01]  /*1c20*/  UMOV UR31, 0x10000000 ;  /* 0x10000000001f7882 */ /* 0x000fe20000000000 */
[----:B------:R-:W-:Y:S02]  /*1c30*/  UIADD3 UR28, UP0, UPT, UR26, 0x180, URZ ;  /* 0x000001801a1c7890 */ /* 0x000fe4000ff1e0ff */
[----:B------:R2:W-:Y:S01]  /*1c40*/  UTMALDG.3D.2CTA [UR32], [UR18], desc[UR30] ;  /* 0x00001e20120075b4 */ /* 0x0005e20008211000 */
[----:B------:R-:W-:Y:S02]  /*1c50*/  UIADD3 UR8, UPT, UPT, UR5, 0x2a300, URZ ;  /* 0x0002a30005087890 */ /* 0x000fe4000fffe0ff */
[----:B------:R-:W-:Y:S01]  /*1c60*/  UIADD3.X UR29, UPT, UPT, URZ, UR27, URZ, UP0, !UPT ;  /* 0x0000001bff1d7290 */ /* 0x000fe200087fe4ff */
[----:B------:R-:W-:Y:S01]  /*1c70*/  UMOV UR10, UR34 ;  /* 0x00000022000a7c82 */ /* 0x000fe20008000000 */
[----:B------:R-:W-:Y:S01]  /*1c80*/  UMOV UR12, UR36 ;  /* 0x00000024000c7c82 */ /* 0x000fe20008000000 */
[----:B------:R-:W-:Y:S01]  /*1c90*/  UMOV UR9, UR33 ;  /* 0x0000002100097c82 */ /* 0x000fe20008000000 */
[----:B------:R-:W-:Y:S01]  /*1ca0*/  UMOV UR25, UR7 ;  /* 0x0000000700197c82 */ /* 0x000fe20008000000 */
[----:B------:R-:W-:Y:S04]  /*1cb0*/  UMOV UR6, UR15 ;  /* 0x0000000f00067c82 */ /* 0x000fe80008000000 */
[----:B------:R4:W-:Y:S01]  /*1cc0*/  UTMALDG.3D.2CTA [UR8], [UR28], desc[UR30] ;  /* 0x00001e081c0075b4 */ /* 0x0009e20008211000 */
[----:B--2---:R-:W-:Y:S01]  /*1cd0*/  UIADD3 UR34, UPT, UPT, UR34, 0x80, URZ ;  /* 0x0000008022227890 */ /* 0x004fe2000fffe0ff */
[----:B------:R-:W-:Y:S11]  /*1ce0*/  BRA.U UP2, `(.L_x_32) ;  /* 0xfffffffd024c7547 */ /* 0x000ff6000b83ffff */
.L_x_26:
[----:B------:R-:W-:Y:S01]  /*1cf0*/  ULEA UR5, UR15, UR4, 0x3 ;  /* 0x000000040f057291 */ /* 0x000fe2000f8e18ff */
[----:B-1--4-:R-:W-:Y:S01]  /*1d00*/  SHF.L.U32 R2, R15, 0x1f, RZ ;  /* 0x0000001f0f027819 */ /* 0x012fe200000006ff */
[----:B------:R-:W-:Y:S01]  /*1d10*/  @!P1 SYNCS.ARRIVE.TRANS64.A1T0 RZ, [UR4+0xa8], RZ ;  /* 0x0000a8ffffff99a7 */ /* 0x000fe20008100004 */
[----:B------:R-:W-:-:S06]  /*1d20*/  UISETP.GT.AND UP0, UPT, UR24, UR23, UPT ;  /* 0x000000171800728c */ /* 0x000fcc000bf04270 */
[----:B--2---:R1:W2:Y:S03]  /*1d30*/  SYNCS.PHASECHK.TRANS64.TRYWAIT P0, [UR5+0x48], R2 ;  /* 0x00004802ff0075a7 */ /* 0x0042a60008001105 */
[----:B------:R-:W-:Y:S05]  /*1d40*/  BRA.U !UP0, `(.L_x_33) ;  /* 0x0000000108c07547 */ /* 0x000fea000b800000 */
[----:B------:R-:W-:Y:S01]  /*1d50*/  UIADD3 UR28, UPT, UPT, UR21, UR25, URZ ;  /* 0x00000019151c7290 */ /* 0x000fe2000fffe0ff */
[----:B------:R-:W-:-:S11]  /*1d60*/  UMOV UR6, UR15 ;  /* 0x0000000f00067c82 */ /* 0x000fd60008000000 */
.L_x_39:
[----:B--2---:R-:W-:Y:S01]  /*1d70*/  @P5 MOV R3, 0xb000 ;  /* 0x0000b00000035802 */ /* 0x004fe20000000f00 */
[----:B------:R-:W-:Y:S01]  /*1d80*/  ULEA UR17, UR6, UR4, 0x3 ;  /* 0x0000000406117291 */ /* 0x000fe2000f8e18ff */
[----:B-12---:R-:W-:Y:S11]  /*1d90*/  @P0 BRA `(.L_x_34) ;  /* 0x00000000000c0947 */ /* 0x006ff60003800000 */
[----:B------:R-:W-:Y:S04]  /*1da0*/  SHF.L.U32 R5, R15, 0x1f, RZ ;  /* 0x0000001f0f057819 */ /* 0x000fe800000006ff */
[----:B------:R-:W2:Y:S02]  /*1db0*/  SYNCS.PHASECHK.TRANS64.TRYWAIT P0, [UR17+0x48], R5 ;  /* 0x00004805ff0075a7 */ /* 0x000ea40008001111 */
[----:B--2---:R-:W-:Y:S05]  /*1dc0*/  @!P0 BRA `(.L_x_35) ;  /* 0x00000064002c8947 */ /* 0x004fea0003800000 */
.L_x_34:
[----:B------:R2:W-:Y:S01]  /*1dd0*/  @P5 SYNCS.ARRIVE.TRANS64 RZ, [UR17], R3 ;  /* 0x00000003ffff59a7 */ /* 0x0005e20008000011 */
[----:B------:R-:W-:Y:S04]  /*1de0*/  ULOP3.LUT UR5, UR14, 0x2, URZ, 0xfc, !UPT ;  /* 0x000000020e057892 */ /* 0x000fe8000f8efcff */
[----:B------:R-:W-:Y:S09]  /*1df0*/  UISETP.NE.AND UP0, UPT, UR5, 0x2, UPT ;  /* 0x000000020500788c */ /* 0x000ff2000bf05270 */
[----:B------:R-:W-:Y:S05]  /*1e00*/  BRA.U UP0, `(.L_x_36) ;  /* 0x0000000100047547 */ /* 0x000fea000b800000 */
[----:B------:R-:W-:Y:S05]  /*1e10*/  BPT.TRAP 0x1 ;  /* 0x000000040000795c */ /* 0x000fea0000300000 */
.L_x_36:
[----:B------:R-:W-:Y:S04]  /*1e20*/  BSSY.RECONVERGENT B0, `(.L_x_37) ;  /* 0x0000003000007945 */ /* 0x000fe80003800200 */
[----:B------:R-:W-:Y:S05]  /*1e30*/  @!P4 BRA `(.L_x_38) ;  /* 0x000000000004c947 */ /* 0x000fea0003800000 */
[----:B------:R-:W-:Y:S05]  /*1e40*/  BPT.TRAP 0x1 ;  /* 0x000000040000795c */ /* 0x000fea0000300000 */
.L_x_38:
[----:B------:R-:W-:Y:S05]  /*1e50*/  BSYNC.RECONVERGENT B0 ;  /* 0x0000000000007941 */ /* 0x000fea0003800200 */
.L_x_37:
[----:B------:R-:W-:Y:S02]  /*1e60*/  UIADD3 UR15, UPT, UPT, UR6, 0x1, URZ ;  /* 0x00000001060f7890 */ /* 0x000fe4000fffe0ff */
[----:B------:R-:W-:Y:S02]  /*1e70*/  ULEA UR16, UR6, UR4, 0xe ;  /* 0x0000000406107291 */ /* 0x000fe4000f8e70ff */
[----:B------:R-:W-:Y:S02]  /*1e80*/  UISETP.NE.AND UP0, UPT, UR15, 0x9, UPT ;  /* 0x000000090f00788c */ /* 0x000fe4000bf05270 */
[----:B------:R-:W-:Y:S02]  /*1e90*/  UIADD3 UR38, UP1, UPT, UR26, 0x80, URZ ;  /* 0x000000801a267890 */ /* 0x000fe4000ff3e0ff */
[----:B------:R-:W-:Y:S02]  /*1ea0*/  USEL UR9, URZ, 0x1, UP0 ;  /* 0x00000001ff097887 */ /* 0x000fe40008000000 */
[----:B------:R-:W-:Y:S02]  /*1eb0*/  USEL UR15, UR15, URZ, UP0 ;  /* 0x000000ff0f0f7287 */ /* 0x000fe40008000000 */
[----:B------:R-:W-:Y:S02]  /*1ec0*/  ULOP3.LUT UR17, UR17, 0xfefffff8, URZ, 0xc0, !UPT ;  /* 0xfefffff811117892 */ /* 0x000fe4000f8ec0ff */
[----:B------:R-:W-:Y:S01]  /*1ed0*/  ULEA UR8, UR15, UR4, 0x3 ;  /* 0x000000040f087291 */ /* 0x000fe2000f8e18ff */
[----:B------:R-:W-:Y:S01]  /*1ee0*/  LOP3.LUT R15, R15, UR9, RZ, 0x3c, !PT ;  /* 0x000000090f0f7c12 */ /* 0x000fe2000f8e3cff */
[----:B------:R-:W-:Y:S02]  /*1ef0*/  USHF.L.U32 UR18, UR25, 0x7, URZ ;  /* 0x0000000719127899 */ /* 0x000fe400080006ff */
[----:B------:R-:W-:Y:S01]  /*1f00*/  UIADD3 UR16, UPT, UPT, UR16, 0x6300, URZ ;  /* 0x0000630010107890 */ /* 0x000fe2000fffe0ff */
[----:B-1----:R-:W-:Y:S01]  /*1f10*/  SHF.L.U32 R2, R15, 0x1f, RZ ;  /* 0x0000001f0f027819 */ /* 0x002fe200000006ff */
[----:B------:R-:W-:Y:S02]  /*1f20*/  UIADD3.X UR39, UPT, UPT, URZ, UR27, URZ, UP1, !UPT ;  /* 0x0000001bff277290 */ /* 0x000fe40008ffe4ff */
[----:B------:R-:W-:Y:S01]  /*1f30*/  UIMAD UR5, UR6, 0x1800, UR4 ;  /* 0x00001800060578a4 */ /* 0x000fe2000f8e0204 */
[----:B------:R4:W1:Y:S01]  /*1f40*/  SYNCS.PHASECHK.TRANS64.TRYWAIT P0, [UR8+0x48], R2 ;  /* 0x00004802ff0075a7 */ /* 0x0008620008001108 */
[----:B------:R-:W-:Y:S02]  /*1f50*/  UIADD3 UR32, UP0, UPT, UR26, 0x180, URZ ;  /* 0x000001801a207890 */ /* 0x000fe4000ff1e0ff */
[----:B------:R-:W-:Y:S01]  /*1f60*/  UIADD3 UR8, UPT, UPT, UR5, 0x2a300, URZ ;  /* 0x0002a30005087890 */ /* 0x000fe2000fffe0ff */
[----:B------:R-:W-:Y:S01]  /*1f70*/  UMOV UR30, 0x0 ;  /* 0x00000000001e7882 */ /* 0x000fe20000000000 */
[----:B------:R-:W-:Y:S01]  /*1f80*/  UMOV UR31, 0x10000000 ;  /* 0x10000000001f7882 */ /* 0x000fe20000000000 */
[----:B------:R-:W-:Y:S01]  /*1f90*/  UMOV UR19, UR35 ;  /* 0x0000002300137c82 */ /* 0x000fe20008000000 */
[----:B------:R-:W-:Y:S01]  /*1fa0*/  UMOV UR20, UR36 ;  /* 0x0000002400147c82 */ /* 0x000fe20008000000 */
[----:B------:R-:W-:Y:S01]  /*1fb0*/  UIADD3.X UR33, UPT, UPT, URZ, UR27, URZ, UP0, !UPT ;  /* 0x0000001bff217290 */ /* 0x000fe200087fe4ff */
[----:B------:R4:W-:Y:S01]  /*1fc0*/  UTMALDG.3D.2CTA [UR16], [UR38], desc[UR30] ;  /* 0x00001e10260075b4 */ /* 0x0009e20008211000 */
[----:B------:R-:W-:Y:S01]  /*1fd0*/  UIADD3 UR25, UPT, UPT, UR25, 0x1, URZ ;  /* 0x0000000119197890 */ /* 0x000fe2000fffe0ff */
[----:B------:R-:W-:Y:S01]  /*1fe0*/  UMOV UR12, UR36 ;  /* 0x00000024000c7c82 */ /* 0x000fe20008000000 */
[----:B------:R-:W-:Y:S01]  /*1ff0*/  UMOV UR9, UR17 ;  /* 0x0000001100097c82 */ /* 0x000fe20008000000 */
[----:B------:R-:W-:Y:S01]  /*2000*/  UMOV UR10, UR18 ;  /* 0x00000012000a7c82 */ /* 0x000fe20008000000 */
[----:B------:R-:W-:Y:S03]  /*2010*/  UISETP.NE.AND UP0, UPT, UR25, UR28, UPT ;  /* 0x0000001c1900728c */ /* 0x000fe6000bf05270 */
[----:B------:R4:W-:Y:S01]  /*2020*/  UTMALDG.3D.2CTA [UR8], [UR32], desc[UR30] ;  /* 0x00001e08200075b4 */ /* 0x0009e20008211000 */
[----:B------:R-:W-:Y:S05]  /*2030*/  UMOV UR6, UR15 ;  /* 0x0000000f00067c82 */ /* 0x000fea0008000000 */
[----:B----4-:R-:W-:Y:S05]  /*2040*/  BRA.U UP0, `(.L_x_39) ;  /* 0xfffffffd00487547 */ /* 0x010fea000b83ffff */
.L_x_33:
[----:B-1----:R-:W-:Y:S01]  /*2050*/  LEA R2, R14, UR4, 0x3 ;  /* 0x000000040e027c11 */ /* 0x002fe2000f8e18ff */
[----:B------:R-:W-:Y:S01]  /*2060*/  NOP ;  /* 0x0000000000007918 */ /* 0x000fe20000000000 */
[----:B--2---:R-:W-:Y:S02]  /*2070*/  SHF.L.U32 R3, R12, 0x1f, RZ ;  /* 0x0000001f0c037819 */ /* 0x004fe400000006ff */
[----:B------:R-:W-:Y:S02]  /*2080*/  LEA R4, R14, UR4, 0x4 ;  /* 0x000000040e047c11 */ /* 0x000fe4000f8e20ff */
[----:B------:R-:W1:Y:S02]  /*2090*/  SYNCS.PHASECHK.TRANS64.TRYWAIT P0, [R2+URZ+0xb0], R3 ;  /* 0x0000b003020075a7 */ /* 0x000e6400080011ff */
[----:B-1----:R-:W-:Y:S05]  /*20a0*/  @!P0 BRA `(.L_x_40) ;  /* 0x00000060008c8947 */ /* 0x002fea0003800000 */
.L_x_124:
[----:B------:R-:W2:Y:S01]  /*20b0*/  LDS.128 R4, [R4+0x140] ;  /* 0x0001400004047984 */ /* 0x000ea20000000c00 */
[----:B------:R-:W-:Y:S01]  /*20c0*/  ISETP.GE.AND P0, PT, R102, 0x1, PT ;  /* 0x000000016600780c */ /* 0x000fe20003f06270 */
[----:B-1----:R-:W-:Y:S01]  /*20d0*/  VIADD R2, R2, 0xc0 ;  /* 0x000000c002027836 */ /* 0x002fe20000000000 */
[----:B------:R-:W-:Y:S01]  /*20e0*/  @!PT LDS RZ, [RZ] ;  /* 0x00000000fffff984 */ /* 0x000fe20000000800 */
[----:B------:R-:W-:Y:S01]  /*20f0*/  @!PT LDS RZ, [RZ] ;  /* 0x00000000fffff984 */ /* 0x000fe20000000800 */
[----:B------:R-:W-:Y:S01]  /*2100*/  @!PT LDS RZ, [RZ] ;  /* 0x00000000fffff984 */ /* 0x000fe20000000800 */
[----:B------:R-:W-:Y:S01]  /*2110*/  @!PT LDS RZ, [RZ] ;  /* 0x00000000fffff984 */ /* 0x000fe20000000800 */
[----:B------:R1:W-:Y:S06]  /*2120*/  MEMBAR.ALL.CTA ;  /* 0x0000000000007992 */ /* 0x0003ec0000008000 */
[----:B-1----:R-:W1:Y:S01]  /*2130*/  FENCE.VIEW.ASYNC.S ;  /* 0x00000000000073c6 */ /* 0x002e620000000000 */
[----:B------:R-:W-:-:S04]  /*2140*/  PRMT R2, RZ, 0x654, R2 ;  /* 0x00000654ff027816 */ /* 0x000fc80000000002 */
[----:B-1----:R1:W-:Y:S01]  /*2150*/  SYNCS.ARRIVE.TRANS64.RED.A1T0 RZ, [R2+URZ], RZ ;  /* 0x000000ff02ff79a7 */ /* 0x0023e200081004ff */
[----:B--2---:R-:W-:-:S13]  /*2160*/  LOP3.LUT P2, RZ, R6, 0x1, RZ, 0xc0, !PT ;  /* 0x0000000106ff7812 */ /* 0x004fda000784c0ff */
[----:B------:R-:W-:Y:S01]  /*2170*/  @P2 SHF.R.U32.HI R3, RZ, 0x10, R5 ;  /* 0x00000010ff032819 */ /* 0x000fe20000011605 */
[----:B------:R-:W-:Y:S01]  /*2180*/  VOTEU.ANY UP0, P2 ;  /* 0x0000000000ff7886 */ /* 0x000fe20001000100 */
[----:B------:R-:W-:Y:S02]  /*2190*/  @P2 MOV R13, R4 ;  /* 0x00000004000d2202 */ /* 0x000fe40000000f00 */
[----:B------:R-:W-:Y:S02]  /*21a0*/  @P2 R2UR.BROADCAST UR5, R3 ;  /* 0x00000000030522ca */ /* 0x000fe400008e0000 */
[----:B------:R-:W-:-:S11]  /*21b0*/  @P2 LOP3.LUT R11, R5, 0xffff, RZ, 0xc0, !PT ;  /* 0x0000ffff050b2812 */ /* 0x000fd600078ec0ff */
[----:B------:R-:W-:Y:S01]  /*21c0*/  @UP0 UMOV UR36, UR5 ;  /* 0x0000000500240c82 */ /* 0x000fe20008000000 */
[----:B-1----:R-:W-:Y:S05]  /*21d0*/  @!P0 BRA `(.L_x_41) ;  /* 0x0000000000b88947 */ /* 0x002fea0003800000 */
[----:B------:R-:W3:Y:S01]  /*21e0*/  LDC.64 R4, c[0x0][0xb18] ;  /* 0x0002c600ff047b82 */ /* 0x000ee20000000a00 */
[----:B------:R-:W-:-:S07]  /*21f0*/  ISETP.NE.AND P3, PT, R102, 0x1, PT ;  /* 0x000000016600780c */ /* 0x000fce0003f65270 */
[----:B------:R-:W1:Y:S08]  /*2200*/  LDC.64 R6, c[0x0][0xb10] ;  /* 0x0002c400ff067b82 */ /* 0x000e700000000a00 */
[----:B------:R-:W2:Y:S08]  /*2210*/  LDC R17, c[0x0][0xb20] ;  /* 0x0002c800ff117b82 */ /* 0x000eb00000000800 */
[----:B------:R-:W4:Y:S01]  /*2220*/  LDC R20, c[0x0][0xb0c] ;  /* 0x0002c300ff147b82 */ /* 0x000f220000000800 */
[----:B---3--:R-:W-:Y:S01]  /*2230*/  IMAD.HI.U32 R24, R0, R5, RZ ;  /* 0x0000000500187227 */ /* 0x008fe200078e00ff */
[----:B------:R-:W-:-:S06]  /*2240*/  ISETP.NE.AND P0, PT, R4, 0x1, PT ;  /* 0x000000010400780c */ /* 0x000fcc0003f05270 */
[----:B------:R-:W3:Y:S01]  /*2250*/  LDC.64 R2, c[0x0][0xb28] ;  /* 0x0002ca00ff027b82 */ /* 0x000ee20000000a00 */
[----:B-1----:R-:W-:-:S04]  /*2260*/  IMAD.HI.U32 R22, R9, R6, RZ ;  /* 0x0000000609167227 */ /* 0x002fc800078e00ff */
[----:B------:R-:W-:Y:S01]  /*2270*/  IMAD.HI.U32 R26, R13, R6, RZ ;  /* 0x000000060d1a7227 */ /* 0x000fe200078e00ff */
[----:B------:R-:W-:Y:S02]  /*2280*/  SHF.R.U32.HI R22, RZ, R7, R22 ;  /* 0x00000007ff167219 */ /* 0x000fe40000011616 */
[----:B--2---:R-:W-:Y:S01]  /*2290*/  SHF.R.U32.HI R19, RZ, R17, R24 ;  /* 0x00000011ff137219 */ /* 0x004fe20000011618 */
[----:B------:R-:W-:Y:S01]  /*22a0*/  IMAD.HI.U32 R24, R11, R5, RZ ;  /* 0x000000050b187227 */ /* 0x000fe200078e00ff */
[----:B------:R-:W-:Y:S02]  /*22b0*/  SHF.R.U32.HI R26, RZ, R7, R26 ;  /* 0x00000007ff1a7219 */ /* 0x000fe4000001161a */
[----:B------:R-:W-:Y:S02]  /*22c0*/  SEL R19, R0, R19, !P0 ;  /* 0x0000001300137207 */ /* 0x000fe40004000000 */
[----:B------:R-:W-:Y:S02]  /*22d0*/  SHF.R.U32.HI R24, RZ, R17, R24 ;  /* 0x00000011ff187219 */ /* 0x000fe40000011618 */
[----:B----4-:R-:W-:-:S02]  /*22e0*/  ISETP.NE.AND P1, PT, R20, 0x1, PT ;  /* 0x000000011400780c */ /* 0x010fc40003f25270 */
[----:B------:R-:W-:Y:S02]  /*22f0*/  SEL R5, R11, R24, !P0 ;  /* 0x000000180b057207 */ /* 0x000fe40004000000 */
[----:B------:R-:W-:Y:S02]  /*2300*/  SEL R21, R9, R22, !P1 ;  /* 0x0000001609157207 */ /* 0x000fe40004800000 */
[----:B------:R-:W-:Y:S01]  /*2310*/  SEL R7, R13, R26, !P1 ;  /* 0x0000001a0d077207 */ /* 0x000fe20004800000 */
[----:B---3--:R-:W-:Y:S01]  /*2320*/  IMAD.HI.U32 R22, R19, R2, RZ ;  /* 0x0000000213167227 */ /* 0x008fe200078e00ff */
[----:B------:R-:W-:-:S03]  /*2330*/  IADD3 R17, PT, PT, -R5, RZ, RZ ;  /* 0x000000ff05117210 */ /* 0x000fc60007ffe1ff */
        /* <DEDUP_REMOVED lines=11> */
[----:B------:R-:W-:-:S04]  /*23f0*/  @!P0 IMAD.HI.U32 R22, R7, R2, RZ ;  /* 0x0000000207168227 */ /* 0x000fc800078e00ff */
[----:B------:R-:W-:Y:S01]  /*2400*/  IMAD.MOV R2, RZ, RZ, -R6 ;  /* 0x000000ffff027224 */ /* 0x000fe200078e0a06 */
[----:B------:R-:W-:-:S03]  /*2410*/  @!P0 SHF.R.U32.HI R22, RZ, R3, R22 ;  /* 0x00000003ff168219 */ /* 0x000fc60000011616 */
[----:B------:R-:W-:Y:S01]  /*2420*/  IMAD R2, R102, R2, R5 ;  /* 0x0000000266027224 */ /* 0x000fe200078e0205 */
        /* <DEDUP_REMOVED lines=9> */
.L_x_41:
[----:B------:R-:W1:Y:S02]  /*24c0*/  LDCU UR5, c[0x0][0xb30] ;  /* 0x00016600ff0577ac */ /* 0x000e640008000800 */
[----:B-1----:R-:W-:-:S09]  /*24d0*/  UISETP.NE.AND UP0, UPT, UR5, 0x1, UPT ;  /* 0x000000010500788c */ /* 0x002fd2000bf05270 */
[----:B------:R-:W-:Y:S05]  /*24e0*/  BRA.U UP0, `(.L_x_42) ;  /* 0x0000000100407547 */ /* 0x000fea000b800000 */
[----:B------:R-:W1:Y:S08]  /*24f0*/  LDC.64 R4, c[0x0][0xb10] ;  /* 0x0002c400ff047b82 */ /* 0x000e700000000a00 */
[----:B------:R-:W2:Y:S08]  /*2500*/  LDC.64 R2, c[0x0][0xb18] ;  /* 0x0002c600ff027b82 */ /* 0x000eb00000000a00 */
[----:B------:R-:W4:Y:S08]  /*2510*/  LDC R6, c[0x0][0xb20] ;  /* 0x0002c800ff067b82 */ /* 0x000f300000000800 */
[----:B------:R-:W3:Y:S01]  /*2520*/  LDC R20, c[0x0][0xb0c] ;  /* 0x0002c300ff147b82 */ /* 0x000ee20000000800 */
[----:B-1----:R-:W-:-:S05]  /*2530*/  IMAD.HI.U32 R4, R13, R4, RZ ;  /* 0x000000040d047227 */ /* 0x002fca00078e00ff */
[----:B------:R-:W-:Y:S01]  /*2540*/  SHF.R.U32.HI R4, RZ, R5, R4 ;  /* 0x00000005ff047219 */ /* 0x000fe20000011604 */
[----:B--2---:R-:W-:Y:S01]  /*2550*/  IMAD.HI.U32 R3, R11, R3, RZ ;  /* 0x000000030b037227 */ /* 0x004fe200078e00ff */
[----:B------:R-:W-:-:S04]  /*2560*/  ISETP.NE.AND P0, PT, R2, 0x1, PT ;  /* 0x000000010200780c */ /* 0x000fc80003f05270 */
[----:B----4-:R-:W-:-:S04]  /*2570*/  SHF.R.U32.HI R6, RZ, R6, R3 ;  /* 0x00000006ff067219 */ /* 0x010fc80000011603 */
[----:B------:R-:W-:Y:S02]  /*2580*/  SEL R3, R11, R6, !P0 ;  /* 0x000000060b037207 */ /* 0x000fe40004000000 */
[----:B---3--:R-:W-:-:S04]  /*2590*/  ISETP.NE.AND P1, PT, R20, 0x1, PT ;  /* 0x000000011400780c */ /* 0x008fc80003f25270 */
[----:B------:R-:W-:-:S05]  /*25a0*/  SEL R4, R13, R4, !P1 ;  /* 0x000000040d047207 */ /* 0x000fca0004800000 */
[----:B------:R-:W-:Y:S02]  /*25b0*/  IMAD.IADD R5, R3, 0x1, -R4 ;  /* 0x0000000103057824 */ /* 0x000fe400078e0a04 */
[----:B------:R-:W-:Y:S02]  /*25c0*/  IMAD.IADD R3, R4, 0x1, -R3 ;  /* 0x0000000104037824 */ /* 0x000fe400078e0a03 */
[----:B------:R-:W-:Y:S02]  /*25d0*/  IMAD R13, R5, R20, R13 ;  /* 0x00000014050d7224 */ /* 0x000fe400078e020d */
[----:B------:R-:W-:-:S07]  /*25e0*/  IMAD R11, R3, R2, R11 ;  /* 0x00000002030b7224 */ /* 0x000fce00078e020b */
.L_x_42:
[----:B------:R-:W-:Y:S01]  /*25f0*/  VIADD R14, R14, 0x1 ;  /* 0x000000010e0e7836 */ /* 0x000fe20000000000 */
[----:B------:R-:W-:Y:S01]  /*2600*/  PLOP3.LUT P1, PT, PT, PT, PT, 0x80, 0x8 ;  /* 0x000000000008781c */ /* 0x000fe20003f2f070 */
[----:B------:R-:W-:Y:S02]  /*2610*/  IMAD.IADD R213, R13, 0x1, R214 ;  /* 0x000000010dd57824 */ /* 0x000fe400078e02d6 */
[----:B------:R-:W-:Y:S01]  /*2620*/  IMAD.IADD R215, R11, 0x1, R212 ;  /* 0x000000010bd77824 */ /* 0x000fe200078e02d4 */
[----:B------:R-:W-:-:S04]  /*2630*/  ISETP.NE.AND P0, PT, R14, 0x2, PT ;  /* 0x000000020e00780c */ /* 0x000fc80003f05270 */
[----:B------:R-:W-:Y:S02]  /*2640*/  SEL R3, RZ, 0x1, P0 ;  /* 0x00000001ff037807 */ /* 0x000fe40000000000 */
[----:B------:R-:W-:Y:S02]  /*2650*/  SEL R14, R14, RZ, P0 ;  /* 0x000000ff0e0e7207 */ /* 0x000fe40000000000 */
[----:B------:R-:W-:Y:S01]  /*2660*/  LOP3.LUT R12, R12, R3, RZ, 0x3c, !PT ;  /* 0x000000030c0c7212 */ /* 0x000fe200078e3cff */
[----:B------:R-:W-:Y:S06]  /*2670*/  @P2 BRA `(.L_x_43) ;  /* 0xfffffff000582947 */ /* 0x000fec000383ffff */
[----:B------:R-:W-:Y:S01]  /*2680*/  UIADD3 UR4, UPT, UPT, UR4, 0x48, URZ ;  /* 0x0000004804047890 */ /* 0x000fe2000fffe0ff */
[----:B------:R-:W-:-:S03]  /*2690*/  SHF.L.U32 R3, R15, 0x1f, RZ ;  /* 0x0000001f0f037819 */ /* 0x000fc600000006ff */
[----:B------:R-:W-:-:S09]  /*26a0*/  ULEA UR5, UR15, UR4, 0x3 ;  /* 0x000000040f057291 */ /* 0x000fd2000f8e18ff */
[----:B------:R-:W1:Y:S02]  /*26b0*/  SYNCS.PHASECHK.TRANS64.TRYWAIT P0, [UR5], R3 ;  /* 0x00000003ff0075a7 */ /* 0x000e640008001105 */
[----:B-1----:R-:W-:Y:S05]  /*26c0*/  @!P0 BRA `(.L_x_44) ;  /* 0x0000005c00188947 */ /* 0x002fea0003800000 */
.L_x_126:
[----:B------:R-:W-:-:S04]  /*26d0*/  UIADD3 UR6, UPT, UPT, UR15, 0x1, URZ ;  /* 0x000000010f067890 */ /* 0x000fc8000fffe0ff */
[----:B------:R-:W-:-:S04]  /*26e0*/  UISETP.NE.AND UP0, UPT, UR6, 0x9, UPT ;  /* 0x000000090600788c */ /* 0x000fc8000bf05270 */
[----:B------:R-:W-:Y:S02]  /*26f0*/  USEL UR7, URZ, 0x1, UP0 ;  /* 0x00000001ff077887 */ /* 0x000fe40008000000 */
[----:B------:R-:W-:-:S04]  /*2700*/  USEL UR6, UR6, URZ, UP0 ;  /* 0x000000ff06067287 */ /* 0x000fc80008000000 */
[----:B------:R-:W-:Y:S01]  /*2710*/  ULEA UR5, UR6, UR4, 0x3 ;  /* 0x0000000406057291 */ /* 0x000fe2000f8e18ff */
[----:B------:R-:W-:-:S04]  /*2720*/  LOP3.LUT R2, R15, UR7, RZ, 0x3c, !PT ;  /* 0x000000070f027c12 */ /* 0x000fc8000f8e3cff */
[----:B-1----:R-:W-:-:S04]  /*2730*/  SHF.L.U32 R3, R2, 0x1f, RZ ;  /* 0x0000001f02037819 */ /* 0x002fc800000006ff */
[----:B------:R-:W1:Y:S02]  /*2740*/  SYNCS.PHASECHK.TRANS64.TRYWAIT P0, [UR5], R3 ;  /* 0x00000003ff0075a7 */ /* 0x000e640008001105 */
[----:B-1----:R-:W-:Y:S05]  /*2750*/  @!P0 BRA `(.L_x_45) ;  /* 0x0000005c000c8947 */ /* 0x002fea0003800000 */
.L_x_128:
        /* <DEDUP_REMOVED lines=9> */
.L_x_130:
        /* <DEDUP_REMOVED lines=9> */
.L_x_132:
        /* <DEDUP_REMOVED lines=9> */
.L_x_134:
        /* <DEDUP_REMOVED lines=9> */
.L_x_136:
        /* <DEDUP_REMOVED lines=9> */
.L_x_138:
        /* <DEDUP_REMOVED lines=9> */
.L_x_140:
[----:B------:R-:W-:-:S04]  /*2ac0*/  UIADD3 UR6, UPT, UPT, UR6, 0x1, URZ ;  /* 0x0000000106067890 */ /* 0x000fc8000fffe0ff */
[----:B------:R-:W-:-:S04]  /*2ad0*/  UISETP.NE.AND UP0, UPT, UR6, 0x9, UPT ;  /* 0x000000090600788c */ /* 0x000fc8000bf05270 */
[----:B------:R-:W-:Y:S02]  /*2ae0*/  USEL UR5, URZ, 0x1, UP0 ;  /* 0x00000001ff057887 */ /* 0x000fe40008000000 */
[----:B------:R-:W-:-:S04]  /*2af0*/  USEL UR6, UR6, URZ, UP0 ;  /* 0x000000ff06067287 */ /* 0x000fc80008000000 */
[----:B------:R-:W-:Y:S01]  /*2b00*/  ULEA UR6, UR6, UR4, 0x3 ;  /* 0x0000000406067291 */ /* 0x000fe2000f8e18ff */
[----:B-1----:R-:W-:-:S04]  /*2b10*/  LOP3.LUT R3, R2, UR5, RZ, 0x3c, !PT ;  /* 0x0000000502037c12 */ /* 0x002fc8000f8e3cff */
[----:B------:R-:W-:Y:S01]  /*2b20*/  SHF.L.U32 R3, R3, 0x1f, RZ ;  /* 0x0000001f03037819 */ /* 0x000fe200000006ff */
[----:B---3--:R-:W-:-:S07]  /*2b30*/  IMAD.U32 R0, RZ, RZ, UR6 ;  /* 0x00000006ff007e24 */ /* 0x008fce000f8e00ff */
.L_x_52:
[----:B-1----:R1:W2:Y:S02]  /*2b40*/  SYNCS.PHASECHK.TRANS64.TRYWAIT P0, [R0+URZ], R3 ;  /* 0x00000003000075a7 */ /* 0x0022a400080011ff */
[----:B--2---:R-:W-:Y:S05]  /*2b50*/  @!P0 NANOSLEEP.SYNCS 0x989680 ;  /* 0x009896800000895d */ /* 0x004fea0003900000 */
[----:B------:R-:W2:Y:S02]  /*2b60*/  @!P0 SYNCS.PHASECHK.TRANS64 P0, [R0+URZ], R3 ;  /* 0x00000003000085a7 */ /* 0x000ea400080010ff */
[----:B--2---:R-:W-:Y:S05]  /*2b70*/  @P0 EXIT ;  /* 0x000000000000094d */ /* 0x004fea0003800000 */
[----:B------:R-:W-:Y:S05]  /*2b80*/  BRA `(.L_x_52) ;  /* 0xfffffffc00ec7947 */ /* 0x000fea000383ffff */
.L_x_23:
[----:B------:R-:W-:-:S04]  /*2b90*/  UISETP.NE.AND UP1, UPT, UR37, URZ, UPT ;  /* 0x000000ff2500728c */ /* 0x000fc8000bf25270 */
[----:B------:R-:W-:-:S09]  /*2ba0*/  UISETP.NE.OR UP1, UPT, UR10, 0x1, UP1 ;  /* 0x000000010a00788c */ /* 0x000fd20008f25670 */
[----:B------:R-:W-:Y:S05]  /*2bb0*/  BRA.U UP1, `(.L_x_53) ;  /* 0x00000005014c7547 */ /* 0x000fea000b800000 */
[----:B------:R-:W-:Y:S01]  /*2bc0*/  HFMA2 R11, -RZ, RZ, 0, 0 ;  /* 0x00000000ff0b7431 */ /* 0x000fe200000001ff */
[----:B------:R-:W-:Y:S01]  /*2bd0*/  ISETP.GE.U32.AND P2, PT, R10, 0x2, PT ;  /* 0x000000020a00780c */ /* 0x000fe20003f46070 */
[----:B------:R-:W-:Y:S01]  /*2be0*/  IMAD.MOV.U32 R12, RZ, RZ, 0x1 ;  /* 0x00000001ff0c7424 */ /* 0x000fe200078e00ff */
[----:B------:R-:W-:Y:S01]  /*2bf0*/  CS2R R8, SRZ ;  /* 0x0000000000087805 */ /* 0x000fe2000001ff00 */
[----:B------:R-:W-:Y:S01]  /*2c00*/  IMAD.MOV.U32 R3, RZ, RZ, RZ ;  /* 0x000000ffff037224 */ /* 0x000fe200078e00ff */
[----:B------:R-:W-:Y:S01]  /*2c10*/  UMOV UR4, 0x400 ;  /* 0x0000040000047882 */ /* 0x000fe20000000000 */
[----:B------:R-:W-:Y:S01]  /*2c20*/  UMOV UR6, URZ ;  /* 0x000000ff00067c82 */ /* 0x000fe20008000000 */
[----:B------:R-:W-:-:S12]  /*2c30*/  ULEA UR37, UR37, UR4, 0x18 ;  /* 0x0000000425257291 */ /* 0x000fd8000f8ec0ff */
.L_x_57:
[----:B------:R-:W-:Y:S02]  /*2c40*/  LEA R0, R3, UR37, 0x3 ;  /* 0x0000002503007c11 */ /* 0x000fe4000f8e18ff */
[----:B------:R-:W-:-:S03]  /*2c50*/  SHF.L.U32 R5, R8, 0x1f, RZ ;  /* 0x0000001f08057819 */ /* 0x000fc600000006ff */
[----:B------:R-:W-:Y:S01]  /*2c60*/  VIADD R4, R0, 0x120 ;  /* 0x0000012000047836 */ /* 0x000fe20000000000 */
[----:B------:R-:W1:Y:S02]  /*2c70*/  SYNCS.PHASECHK.TRANS64.TRYWAIT P0, [R0+URZ+0x110], R5 ;  /* 0x00011005000075a7 */ /* 0x000e6400080011ff */
[----:B-1----:R-:W-:Y:S05]  /*2c80*/  @!P0 BRA `(.L_x_54) ;  /* 0x0000005800688947 */ /* 0x002fea0003800000 */
.L_x_141:
[----:B------:R-:W-:Y:S01]  /*2c90*/  ULEA UR5, UR6, UR37, 0x3 ;  /* 0x0000002506057291 */ /* 0x000fe2000f8e18ff */
[----:B------:R-:W-:Y:S01]  /*2ca0*/  PRMT R4, RZ, 0x654, R4 ;  /* 0x00000654ff047816 */ /* 0x000fe20000000004 */
[----:B-1----:R-:W-:Y:S01]  /*2cb0*/  @!P2 IMAD.MOV.U32 R5, RZ, RZ, 0x10 ;  /* 0x00000010ff05a424 */ /* 0x002fe200078e00ff */
[----:B------:R-:W-:Y:S01]  /*2cc0*/  SHF.L.U32 R7, R12, 0x1f, RZ ;  /* 0x0000001f0c077819 */ /* 0x000fe200000006ff */
[----:B------:R-:W-:Y:S01]  /*2cd0*/  UIADD3 UR4, UPT, UPT, UR5, 0xb0, URZ ;  /* 0x000000b005047890 */ /* 0x000fe2000fffe0ff */
[----:B------:R1:W-:Y:S05]  /*2ce0*/  SYNCS.ARRIVE.TRANS64.RED.A1T0 RZ, [R4+URZ], RZ ;  /* 0x000000ff04ff79a7 */ /* 0x0003ea00081004ff */
[----:B------:R-:W-:Y:S01]  /*2cf0*/  IMAD.U32 R13, RZ, RZ, UR4 ;  /* 0x00000004ff0d7e24 */ /* 0x000fe2000f8e00ff */
[----:B------:R-:W2:Y:S04]  /*2d00*/  SYNCS.PHASECHK.TRANS64.TRYWAIT P0, [UR5+0xc0], R7 ;  /* 0x0000c007ff0075a7 */ /* 0x000ea80008001105 */
[----:B------:R-:W-:Y:S01]  /*2d10*/  PRMT R13, R10, 0x654, R13 ;  /* 0x000006540a0d7816 */ /* 0x000fe2000000000d */
[----:B-12---:R-:W-:Y:S06]  /*2d20*/  @!P0 BRA `(.L_x_55) ;  /* 0x0000005800548947 */ /* 0x006fec0003800000 */
.L_x_143:
[----:B------:R-:W-:Y:S01]  /*2d30*/  ULEA UR4, UR6, UR37, 0x4 ;  /* 0x0000002506047291 */ /* 0x000fe2000f8e20ff */
[----:B------:R-:W-:Y:S01]  /*2d40*/  SEL R2, R13, R2, !P2 ;  /* 0x000000020d027207 */ /* 0x000fe20005000000 */
[----:B------:R-:W-:Y:S01]  /*2d50*/  UIADD3 UR5, UPT, UPT, UR5, 0xb0, URZ ;  /* 0x000000b005057890 */ /* 0x000fe2000fffe0ff */
[----:B-1----:R-:W-:Y:S01]  /*2d60*/  LEA R0, R11, UR37, 0x3 ;  /* 0x000000250b007c11 */ /* 0x002fe2000f8e18ff */
[----:B------:R-:W-:Y:S01]  /*2d70*/  UIADD3 UR4, UPT, UPT, UR4, 0x140, URZ ;  /* 0x0000014004047890 */ /* 0x000fe2000fffe0ff */
[----:B------:R1:W-:Y:S01]  /*2d80*/  @!P2 SYNCS.ARRIVE.TRANS64.RED RZ, [R2+URZ], R5 ;  /* 0x0000000502ffa9a7 */ /* 0x0003e200080004ff */
[----:B------:R-:W-:Y:S01]  /*2d90*/  UIADD3 UR6, UPT, UPT, UR6, 0x1, URZ ;  /* 0x0000000106067890 */ /* 0x000fe2000fffe0ff */
[----:B------:R-:W-:-:S03]  /*2da0*/  VIADD R3, R3, 0x1 ;  /* 0x0000000103037836 */ /* 0x000fc60000000000 */
[----:B------:R-:W-:Y:S02]  /*2db0*/  UISETP.NE.AND UP0, UPT, UR6, 0x2, UPT ;  /* 0x000000020600788c */ /* 0x000fe4000bf05270 */
[----:B------:R-:W-:Y:S01]  /*2dc0*/  ISETP.NE.AND P0, PT, R3, 0x2, PT ;  /* 0x000000020300780c */ /* 0x000fe20003f05270 */
[----:B------:R-:W-:Y:S06]  /*2dd0*/  UGETNEXTWORKID.BROADCAST [UR4], [UR5] ;  /* 0x00000000040073ca */ /* 0x000fec0008000100 */
[----:B------:R-:W-:Y:S02]  /*2de0*/  USEL UR4, URZ, 0x1, UP0 ;  /* 0x00000001ff047887 */ /* 0x000fe40008000000 */
[----:B------:R-:W-:-:S04]  /*2df0*/  USEL UR6, UR6, URZ, UP0 ;  /* 0x000000ff06067287 */ /* 0x000fc80008000000 */
[----:B------:R-:W-:Y:S02]  /*2e00*/  LOP3.LUT R12, R12, UR4, RZ, 0x3c, !PT ;  /* 0x000000040c0c7c12 */ /* 0x000fe4000f8e3cff */
[----:B-1----:R-:W-:-:S04]  /*2e10*/  SHF.L.U32 R5, R9, 0x1f, RZ ;  /* 0x0000001f09057819 */ /* 0x002fc800000006ff */
[----:B------:R-:W1:Y:S02]  /*2e20*/  SYNCS.PHASECHK.TRANS64.TRYWAIT P1, [R0+URZ+0xb0], R5 ;  /* 0x0000b005000075a7 */ /* 0x000e6400080211ff */
[----:B-1----:R-:W-:Y:S05]  /*2e30*/  @!P1 BRA `(.L_x_56) ;  /* 0x0000005800289947 */ /* 0x002fea0003800000 */
.L_x_144:
[----:B------:R-:W-:Y:S01]  /*2e40*/  LEA R4, R11, UR37, 0x4 ;  /* 0x000000250b047c11 */ /* 0x000fe2000f8e20ff */
[----:B-1----:R-:W-:Y:S01]  /*2e50*/  VIADD R0, R0, 0xc0 ;  /* 0x000000c000007836 */ /* 0x002fe20000000000 */
[----:B------:R-:W-:Y:S01]  /*2e60*/  SEL R3, R3, RZ, P0 ;  /* 0x000000ff03037207 */ /* 0x000fe20000000000 */
[----:B------:R-:W-:-:S03]  /*2e70*/  VIADD R11, R11, 0x1 ;  /* 0x000000010b0b7836 */ /* 0x000fc60000000000 */
[----:B------:R-:W1:Y:S01]  /*2e80*/  LDS.128 R4, [R4+0x140] ;  /* 0x0001400004047984 */ /* 0x000e620000000c00 */
[----:B------:R-:W-:Y:S02]  /*2e90*/  PRMT R0, RZ, 0x654, R0 ;  /* 0x00000654ff007816 */ /* 0x000fe40000000000 */
[C---:B------:R-:W-:Y:S01]  /*2ea0*/  ISETP.NE.AND P1, PT, R11.reuse, 0x2, PT ;  /* 0x000000020b00780c */ /* 0x040fe20003f25270 */
[----:B------:R-:W-:Y:S01]  /*2eb0*/  @!PT LDS RZ, [RZ] ;  /* 0x00000000fffff984 */ /* 0x000fe20000000800 */
[----:B------:R-:W-:Y:S01]  /*2ec0*/  @!PT LDS RZ, [RZ] ;  /* 0x00000000fffff984 */ /* 0x000fe20000000800 */
[----:B------:R-:W-:Y:S01]  /*2ed0*/  @!PT LDS RZ, [RZ] ;  /* 0x00000000fffff984 */ /* 0x000fe20000000800 */
[----:B------:R-:W-:Y:S01]  /*2ee0*/  @!PT LDS RZ, [RZ] ;  /* 0x00000000fffff984 */ /* 0x000fe20000000800 */
[----:B------:R2:W-:Y:S06]  /*2ef0*/  MEMBAR.ALL.CTA ;  /* 0x0000000000007992 */ /* 0x0005ec0000008000 */
[----:B--2---:R-:W2:Y:S01]  /*2f00*/  FENCE.VIEW.ASYNC.S ;  /* 0x00000000000073c6 */ /* 0x004ea20000000000 */
[----:B------:R-:W-:Y:S01]  /*2f10*/  SEL R11, R11, RZ, P1 ;  /* 0x000000ff0b0b7207 */ /* 0x000fe20000800000 */
[----:B--2---:R2:W-:Y:S01]  /*2f20*/  SYNCS.ARRIVE.TRANS64.RED.A1T0 RZ, [R0+URZ], RZ ;  /* 0x000000ff00ff79a7 */ /* 0x0045e200081004ff */
[----:B-1----:R-:W-:-:S02]  /*2f30*/  LOP3.LUT P3, RZ, R6, 0x1, RZ, 0xc0, !PT ;  /* 0x0000000106ff7812 */ /* 0x002fc4000786c0ff */
[----:B------:R-:W-:-:S04]  /*2f40*/  SEL R5, RZ, 0x1, P0 ;  /* 0x00000001ff057807 */ /* 0x000fc80000000000 */
[----:B------:R-:W-:Y:S02]  /*2f50*/  LOP3.LUT R8, R8, R5, RZ, 0x3c, !PT ;  /* 0x0000000508087212 */ /* 0x000fe400078e3cff */
[----:B--2---:R-:W-:-:S04]  /*2f60*/  SEL R0, RZ, 0x1, P1 ;  /* 0x00000001ff007807 */ /* 0x004fc80000800000 */
[----:B------:R-:W-:Y:S01]  /*2f70*/  LOP3.LUT R9, R9, R0, RZ, 0x3c, !PT ;  /* 0x0000000009097212 */ /* 0x000fe200078e3cff */
[----:B------:R-:W-:Y:S06]  /*2f80*/  @P3 BRA `(.L_x_57) ;  /* 0xfffffffc002c3947 */ /* 0x000fec000383ffff */
[----:B------:R-:W-:Y:S01]  /*2f90*/  ULEA UR5, UR6, UR37, 0x3 ;  /* 0x0000002506057291 */ /* 0x000fe2000f8e18ff */
[----:B------:R-:W-:-:S08]  /*2fa0*/  SHF.L.U32 R3, R12, 0x1f, RZ ;  /* 0x0000001f0c037819 */ /* 0x000fd000000006ff */
[----:B------:R-:W1:Y:S02]  /*2fb0*/  SYNCS.PHASECHK.TRANS64 P0, [UR5+0xc0], R3 ;  /* 0x0000c003ff0075a7 */ /* 0x000e640008001005 */
[----:B-1----:R-:W-:Y:S05]  /*2fc0*/  @P0 BRA `(.L_x_58) ;  /* 0x0000000000080947 */ /* 0x002fea0003800000 */
[----:B------:R-:W1:Y:S02]  /*2fd0*/  SYNCS.PHASECHK.TRANS64.TRYWAIT P0, [UR5+0xc0], R3 ;  /* 0x0000c003ff0075a7 */ /* 0x000e640008001105 */
[----:B-1----:R-:W-:Y:S05]  /*2fe0*/  @!P0 BRA `(.L_x_59) ;  /* 0x0000005400d08947 */ /* 0x002fea0003800000 */
.L_x_58:
[----:B------:R-:W-:-:S04]  /*2ff0*/  UIADD3 UR4, UPT, UPT, UR6, 0x1, URZ ;  /* 0x0000000106047890 */ /* 0x000fc8000fffe0ff */
[----:B------:R-:W-:-:S04]  /*3000*/  UISETP.NE.AND UP0, UPT, UR4, 0x2, UPT ;  /* 0x000000020400788c */ /* 0x000fc8000bf05270 */
[----:B------:R-:W-:Y:S02]  /*3010*/  USEL UR7, URZ, 0x1, UP0 ;  /* 0x00000001ff077887 */ /* 0x000fe40008000000 */
[----:B------:R-:W-:-:S04]  /*3020*/  USEL UR4, UR4, URZ, UP0 ;  /* 0x000000ff04047287 */ /* 0x000fc80008000000 */
[----:B------:R-:W-:Y:S01]  /*3030*/  ULEA UR4, UR4, UR37, 0x3 ;  /* 0x0000002504047291 */ /* 0x000fe2000f8e18ff */
[----:B-1----:R-:W-:-:S04]  /*3040*/  LOP3.LUT R3, R12, UR7, RZ, 0x3c, !PT ;  /* 0x000000070c037c12 */ /* 0x002fc8000f8e3cff */
[----:B------:R-:W-:-:S04]  /*3050*/  SHF.L.U32 R0, R3, 0x1f, RZ ;  /* 0x0000001f03007819 */ /* 0x000fc800000006ff */
[----:B------:R-:W1:Y:S02]  /*3060*/  SYNCS.PHASECHK.TRANS64 P0, [UR4+0xc0], R0 ;  /* 0x0000c000ff0075a7 */ /* 0x000e640008001004 */
[----:B-1----:R-:W-:Y:S05]  /*3070*/  @P0 EXIT ;  /* 0x000000000000094d */ /* 0x002fea0003800000 */
[----:B------:R-:W-:Y:S02]  /*3080*/  SHF.L.U32 R3, R3, 0x1f, RZ ;  /* 0x0000001f03037819 */ /* 0x000fe400000006ff */
[----:B------:R-:W-:-:S07]  /*3090*/  MOV R0, UR4 ;  /* 0x0000000400007c02 */ /* 0x000fce0008000f00 */
.L_x_60:
[----:B-1----:R1:W2:Y:S02]  /*30a0*/  SYNCS.PHASECHK.TRANS64.TRYWAIT P0, [R0+URZ+0xc0], R3 ;  /* 0x0000c003000075a7 */ /* 0x0022a400080011ff */
[----:B--2---:R-:W-:Y:S05]  /*30b0*/  @!P0 NANOSLEEP.SYNCS 0x989680 ;  /* 0x009896800000895d */ /* 0x004fea0003900000 */
[----:B------:R-:W2:Y:S02]  /*30c0*/  @!P0 SYNCS.PHASECHK.TRANS64 P0, [R0+URZ+0xc0], R3 ;  /* 0x0000c003000085a7 */ /* 0x000ea400080010ff */
[----:B--2---:R-:W-:Y:S05]  /*30d0*/  @P0 EXIT ;  /* 0x000000000000094d */ /* 0x004fea0003800000 */
[----:B------:R-:W-:Y:S05]  /*30e0*/  BRA `(.L_x_60) ;  /* 0xfffffffc00ec7947 */ /* 0x000fea000383ffff */
.L_x_53:
[----:B------:R-:W-:Y:S05]  /*30f0*/  BRA.U UP4, `(.L_x_61) ;  /* 0x0000001104d87547 */ /* 0x000fea000b800000 */
[----:B------:R-:W-:Y:S01]  /*3100*/  UMOV UR4, 0x40 ;  /* 0x0000004000047882 */ /* 0x000fe20000000000 */
[----:B------:R-:W-:Y:S01]  /*3110*/  NOP ;  /* 0x0000000000007918 */ /* 0x000fe20000000000 */
[----:B------:R-:W-:Y:S01]  /*3120*/  ULEA UR4, UR37, UR4, 0x18 ;  /* 0x0000000425047291 */ /* 0x000fe2000f8ec0ff */
[----:B------:R-:W-:Y:S02]  /*3130*/  UMOV UR5, 0x400 ;  /* 0x0000040000057882 */ /* 0x000fe40000000000 */
[----:B------:R-:W-:-:S06]  /*3140*/  ULEA UR37, UR37, UR5, 0x18 ;  /* 0x0000000525257291 */ /* 0x000fcc000f8ec0ff */
[----:B------:R-:W1:Y:S02]  /*3150*/  LDS.U8 R2, [UR4+0x1c] ;  /* 0x00001c04ff027984 */ /* 0x000e640008000000 */
[----:B-1----:R-:W-:-:S13]  /*3160*/  ISETP.NE.AND P0, PT, R2, RZ, PT ;  /* 0x000000ff0200720c */ /* 0x002fda0003f05270 */
[----:B------:R-:W-:Y:S05]  /*3170*/  @P0 BRA `(.L_x_62) ;  /* 0x0000000400080947 */ /* 0x000fea0003800000 */
[----:B------:R-:W-:Y:S02]  /*3180*/  UISETP.NE.U32.AND UP0, UPT, UR9, 0x1, UPT ;  /* 0x000000010900788c */ /* 0x000fe4000bf05070 */
[----:B------:R-:W-:-:S07]  /*3190*/  UIADD3 UR6, UPT, UPT, UR4, 0x8, URZ ;  /* 0x0000000804067890 */ /* 0x000fce000fffe0ff */
[----:B------:R-:W-:Y:S05]  /*31a0*/  BRA.U !UP0, `(.L_x_63) ;  /* 0x00000001089c7547 */ /* 0x000fea000b800000 */
[----:B------:R-:W-:Y:S01]  /*31b0*/  ELECT P0, URZ, PT ;  /* 0x0000000000ff782f */ /* 0x000fe20003800000 */
[----:B------:R-:W-:-:S12]  /*31c0*/  BSSY B0, `(.L_x_63) ;  /* 0x0000025000007945 */ /* 0x000fd80003800000 */
[----:B------:R-:W-:Y:S05]  /*31d0*/  @!P0 BRA `(.L_x_64) ;  /* 0x00000000008c8947 */ /* 0x000fea0003800000 */
[----:B------:R-:W-:-:S05]  /*31e0*/  UMOV UR5, 0x10 ;  /* 0x0000001000057882 */ /* 0x000fca0000000000 */
[----:B------:R-:W-:Y:S04]  /*31f0*/  DEPBAR.LE SB1, 0x36 ;  /* 0x00009d800000791a */ /* 0x000fe80000000000 */
[----:B------:R-:W1:Y:S02]  /*3200*/  UTCATOMSWS.2CTA.FIND_AND_SET.ALIGN UP1, UR5, UR5 ;  /* 0x00000005000575e3 */ /* 0x000e640008220800 */
[----:B-1----:R-:W-:Y:S01]  /*3210*/  MOV R11, UR5 ;  /* 0x00000005000b7c02 */ /* 0x002fe20008000f00 */
[----:B------:R-:W-:Y:S06]  /*3220*/  BRA.U UP1, `(.L_x_65) ;  /* 0x0000000101187547 */ /* 0x000fec000b800000 */
.L_x_66:
[----:B------:R-:W-:Y:S05]  /*3230*/  NANOSLEEP 0x64 ;  /* 0x000000640000795d */ /* 0x000fea0003800000 */
[----:B------:R-:W-:-:S05]  /*3240*/  UMOV UR5, 0x10 ;  /* 0x0000001000057882 */ /* 0x000fca0000000000 */
[----:B------:R-:W-:Y:S04]  /*3250*/  DEPBAR.LE SB1, 0x36 ;  /* 0x00009d800000791a */ /* 0x000fe80000000000 */
[----:B------:R-:W1:Y:S02]  /*3260*/  UTCATOMSWS.2CTA.FIND_AND_SET.ALIGN UP1, UR5, UR5 ;  /* 0x00000005000575e3 */ /* 0x000e640008220800 */
[----:B-1----:R-:W-:Y:S01]  /*3270*/  MOV R11, UR5 ;  /* 0x00000005000b7c02 */ /* 0x002fe20008000f00 */
[----:B------:R-:W-:Y:S05]  /*3280*/  BRA.U !UP1, `(.L_x_66) ;  /* 0xfffffffd09e87547 */ /* 0x000fea000b83ffff */
.L_x_65:
[----:B------:R-:W1:Y:S01]  /*3290*/  LDS R5, [UR4+0x10] ;  /* 0x00001004ff057984 */ /* 0x000e620008000800 */
[----:B------:R-:W-:Y:S01]  /*32a0*/  IMAD.U32 R3, RZ, RZ, UR37 ;  /* 0x00000025ff037e24 */ /* 0x000fe2000f8e00ff */
[----:B------:R-:W-:-:S03]  /*32b0*/  MOV R2, UR8 ;  /* 0x0000000800027c02 */ /* 0x000fc60008000f00 */
[----:B------:R-:W-:Y:S01]  /*32c0*/  VIADD R3, R3, 0x160 ;  /* 0x0000016003037836 */ /* 0x000fe20000000000 */
[----:B-1----:R-:W-:-:S04]  /*32d0*/  SHF.L.U32 R5, R5, 0x1f, RZ ;  /* 0x0000001f05057819 */ /* 0x002fc800000006ff */
[----:B------:R-:W1:Y:S02]  /*32e0*/  SYNCS.PHASECHK.TRANS64.TRYWAIT P0, [UR4+0x8], R5 ;  /* 0x00000805ff0075a7 */ /* 0x000e640008001104 */
[----:B-1----:R-:W-:Y:S05]  /*32f0*/  @P0 BRA `(.L_x_67) ;  /* 0x0000000000080947 */ /* 0x002fea0003800000 */
[----:B------:R-:W1:Y:S02]  /*3300*/  SYNCS.PHASECHK.TRANS64.TRYWAIT P0, [UR4+0x8], R5 ;  /* 0x00000805ff0075a7 */ /* 0x000e640008001104 */
[----:B-1----:R-:W-:Y:S05]  /*3310*/  @!P0 BRA `(.L_x_68) ;  /* 0x00000054001c8947 */ /* 0x002fea0003800000 */
.L_x_67:
[----:B-1----:R-:W-:Y:S01]  /*3320*/  HFMA2 R4, -RZ, RZ, 0, 5.9604644775390625e-08 ;  /* 0x00000001ff047431 */ /* 0x002fe200000001ff */
[----:B------:R-:W-:Y:S01]  /*3330*/  UPRMT UR5, UR8, 0x654, UR6 ;  /* 0x0000065408057896 */ /* 0x000fe20008000006 */
[----:B------:R-:W-:Y:S01]  /*3340*/  IMAD.MOV.U32 R6, RZ, RZ, 0xffff ;  /* 0x0000ffffff067424 */ /* 0x000fe200078e00ff */
[----:B------:R-:W-:Y:S01]  /*3350*/  PRMT R2, R2, 0x654, R3 ;  /* 0x0000065402027816 */ /* 0x000fe20000000003 */
[----:B------:R-:W-:Y:S02]  /*3360*/  IMAD.MOV.U32 R5, RZ, RZ, 0x4 ;  /* 0x00000004ff057424 */ /* 0x000fe400078e00ff */
[----:B------:R-:W-:Y:S01]  /*3370*/  IMAD.SHL.U32 R9, R11, 0x20, RZ ;  /* 0x000000200b097824 */ /* 0x000fe200078e00ff */
[----:B------:R-:W-:Y:S02]  /*3380*/  MOV R3, UR5 ;  /* 0x0000000500037c02 */ /* 0x000fe40008000f00 */
[-C--:B------:R-:W-:Y:S01]  /*3390*/  SHF.L.U32 R7, R6, R11.reuse, RZ ;  /* 0x0000000b06077219 */ /* 0x080fe200000006ff */
[----:B------:R1:W-:Y:S01]  /*33a0*/  SYNCS.ARRIVE.TRANS64.RED RZ, [UR5], R5 ;  /* 0x00000005ffff79a7 */ /* 0x0003e20008000405 */
[----:B------:R-:W-:Y:S01]  /*33b0*/  SHF.L.U32 R6, R4, R11, RZ ;  /* 0x0000000b04067219 */ /* 0x000fe200000006ff */
[----:B------:R1:W-:Y:S04]  /*33c0*/  STS [UR37+0x160], R9 ;  /* 0x00016009ff007988 */ /* 0x0003e80008000825 */
[----:B------:R1:W-:Y:S04]  /*33d0*/  STAS [R2.64], R11 ;  /* 0x0000000b02007dbd */ /* 0x0003e8000c0008ff */
[----:B------:R1:W-:Y:S04]  /*33e0*/  ATOMS.OR RZ, [UR4+0x14], R7 ;  /* 0x00001407ffff798c */ /* 0x0003e8000b000004 */
[----:B------:R1:W-:Y:S04]  /*33f0*/  ATOMS.OR RZ, [UR4+0x18], R6 ;  /* 0x00001806ffff798c */ /* 0x0003e8000b000004 */
[----:B------:R1:W-:Y:S02]  /*3400*/  ATOMS.XOR RZ, [UR4+0x10], R4 ;  /* 0x00001004ffff798c */ /* 0x0003e4000b800004 */
.L_x_64:
[----:B------:R-:W-:Y:S05]  /*3410*/  BSYNC B0 ;  /* 0x0000000000007941 */ /* 0x000fea0003800000 */
.L_x_63:
[----:B------:R-:W-:Y:S05]  /*3420*/  BRA.U UP0, `(.L_x_69) ;  /* 0x00000001006c7547 */ /* 0x000fea000b800000 */
[----:B------:R-:W-:-:S03]  /*3430*/  UMOV UR5, 0xffffffff ;  /* 0xffffffff00057882 */ /* 0x000fc60000000000 */
[----:B------:R-:W-:Y:S05]  /*3440*/  BRA.DIV UR5, `(.L_x_70) ;  /* 0x0000005205e87947 */ /* 0x000fea000b800000 */
[----:B------:R-:W-:-:S13]  /*3450*/  ELECT P6, URZ, PT ;  /* 0x0000000000ff782f */ /* 0x000fda00038c0000 */
.L_x_148:
[----:B------:R-:W-:Y:S05]  /*3460*/  @!P6 BRA `(.L_x_69) ;  /* 0x00000000005ce947 */ /* 0x000fea0003800000 */
[----:B-1----:R-:W1:Y:S02]  /*3470*/  LDS R3, [UR4+0x10] ;  /* 0x00001004ff037984 */ /* 0x002e640008000800 */
[----:B-1----:R-:W-:-:S04]  /*3480*/  SHF.L.U32 R3, R3, 0x1f, RZ ;  /* 0x0000001f03037819 */ /* 0x002fc800000006ff */
[----:B------:R-:W1:Y:S02]  /*3490*/  SYNCS.PHASECHK.TRANS64.TRYWAIT P0, [UR4+0x8], R3 ;  /* 0x00000803ff0075a7 */ /* 0x000e640008001104 */
[----:B-1----:R-:W-:Y:S05]  /*34a0*/  @P0 BRA `(.L_x_71) ;  /* 0x0000000000080947 */ /* 0x002fea0003800000 */
[----:B------:R-:W1:Y:S02]  /*34b0*/  SYNCS.PHASECHK.TRANS64.TRYWAIT P0, [UR4+0x8], R3 ;  /* 0x00000803ff0075a7 */ /* 0x000e640008001104 */
[----:B-1----:R-:W-:Y:S05]  /*34c0*/  @!P0 BRA `(.L_x_72) ;  /* 0x0000005000e88947 */ /* 0x002fea0003800000 */
.L_x_71:
[----:B------:R-:W2:Y:S01]  /*34d0*/  LDS R5, [UR37+0x160] ;  /* 0x00016025ff057984 */ /* 0x000ea20008000800 */
[----:B-1----:R-:W-:Y:S02]  /*34e0*/  HFMA2 R2, -RZ, RZ, 0, 5.9604644775390625e-08 ;  /* 0x00000001ff027431 */ /* 0x002fe400000001ff */
[----:B------:R-:W-:Y:S01]  /*34f0*/  IMAD.MOV.U32 R3, RZ, RZ, 0xffff ;  /* 0x0000ffffff037424 */ /* 0x000fe200078e00ff */
[----:B------:R-:W-:Y:S01]  /*3500*/  UPRMT UR5, UR8, 0x654, UR6 ;  /* 0x0000065408057896 */ /* 0x000fe20008000006 */
[----:B--2---:R-:W-:-:S03]  /*3510*/  IMAD.SHL.U32 R4, R5, 0x20, RZ ;  /* 0x0000002005047824 */ /* 0x004fc600078e00ff */
[-C--:B------:R-:W-:Y:S02]  /*3520*/  SHF.L.U32 R3, R3, R5.reuse, RZ ;  /* 0x0000000503037219 */ /* 0x080fe400000006ff */
[----:B------:R-:W-:Y:S01]  /*3530*/  SHF.L.U32 R5, R2, R5, RZ ;  /* 0x0000000502057219 */ /* 0x000fe200000006ff */
[----:B------:R2:W-:Y:S04]  /*3540*/  STS [UR37+0x160], R4 ;  /* 0x00016004ff007988 */ /* 0x0005e80008000825 */
[----:B------:R2:W-:Y:S04]  /*3550*/  ATOMS.OR RZ, [UR4+0x14], R3 ;  /* 0x00001403ffff798c */ /* 0x0005e8000b000004 */
[----:B------:R2:W-:Y:S01]  /*3560*/  ATOMS.OR RZ, [UR4+0x18], R5 ;  /* 0x00001805ffff798c */ /* 0x0005e2000b000004 */
[----:B------:R-:W-:Y:S03]  /*3570*/  SYNCS.ARRIVE.TRANS64.RED.A1T0 RZ, [UR5], RZ ;  /* 0x000000ffffff79a7 */ /* 0x000fe60008100405 */
[----:B------:R2:W-:Y:S01]  /*3580*/  ATOMS.XOR RZ, [UR4+0x10], R2 ;  /* 0x00001002ffff798c */ /* 0x0005e2000b800004 */
[----:B------:R-:W-:Y:S05]  /*3590*/  BRA `(.L_x_69) ;  /* 0x0000000000107947 */ /* 0x000fea0003800000 */
.L_x_62:
[----:B------:R-:W-:-:S05]  /*35a0*/  MOV R2, 0xffffffff ;  /* 0xffffffff00027802 */ /* 0x000fca0000000f00 */
[----:B------:R1:W-:Y:S02]  /*35b0*/  STS [UR37+0x160], R2 ;  /* 0x00016002ff007988 */ /* 0x0003e40008000825 */
[----:B-1----:R-:W-:Y:S02]  /*35c0*/  MOV R2, 0x35e0 ;  /* 0x000035e000027802 */ /* 0x002fe40000000f00 */
[----:B-----5:R-:W-:Y:S05]  /*35d0*/  CALL.REL.NOINC `($__internal_1_$__cuda_sm10x_tcgen05_guardrail_trap_phase_invalid_during_alloc) ;  /* 0x0000005400f07944 */ /* 0x020fea0003c00000 */
.L_x_69:
[----:B------:R-:W-:Y:S05]  /*35e0*/  WARPSYNC.ALL ;  /* 0x0000000000007948 */ /* 0x000fea0003800000 */
[----:B------:R-:W3:Y:S01]  /*35f0*/  S2UR UR11, SR_CgaCtaId ;  /* 0x00000000000b79c3 */ /* 0x000ee20000008800 */
[----:B------:R-:W-:Y:S01]  /*3600*/  UMOV UR4, 0x400 ;  /* 0x0000040000047882 */ /* 0x000fe20000000000 */
[----:B------:R-:W-:-:S06]  /*3610*/  NOP ;  /* 0x0000000000007918 */ /* 0x000fcc0000000000 */
[----:B------:R-:W-:Y:S06]  /*3620*/  BAR.ARV 0x6, 0xa0 ;  /* 0x0182800000007b1d */ /* 0x000fec0000002000 */
[----:B------:R-:W4:Y:S01]  /*3630*/  LDCU UR5, c[0x0][0x38c] ;  /* 0x00007180ff0577ac */ /* 0x000f220008000800 */
[----:B------:R-:W-:Y:S01]  /*3640*/  LOP3.LUT R0, R0, 0xffff, RZ, 0xc0, !PT ;  /* 0x0000ffff00007812 */ /* 0x000fe200078ec0ff */
[----:B-1----:R-:W-:Y:S01]  /*3650*/  IMAD.MOV.U32 R9, RZ, RZ, 0x1 ;  /* 0x00000001ff097424 */ /* 0x002fe200078e00ff */
[----:B------:R-:W-:Y:S01]  /*3660*/  LOP3.LUT R8, R8, 0xffff, RZ, 0xc0, !PT ;  /* 0x0000ffff08087812 */ /* 0x000fe200078ec0ff */
[----:B------:R-:W-:Y:S01]  /*3670*/  UMOV UR17, URZ ;  /* 0x000000ff00117c82 */ /* 0x000fe20008000000 */
[----:B------:R-:W-:Y:S01]  /*3680*/  R2UR UR12, R0 ;  /* 0x00000000000c72ca */ /* 0x000fe200000e0000 */
[----:B------:R-:W-:Y:S01]  /*3690*/  UMOV UR16, URZ ;  /* 0x000000ff00107c82 */ /* 0x000fe20008000000 */
[----:B------:R-:W-:Y:S01]  /*36a0*/  R2UR UR13, R8 ;  /* 0x00000000080d72ca */ /* 0x000fe200000e0000 */
[----:B------:R-:W-:Y:S01]  /*36b0*/  IMAD.MOV.U32 R8, RZ, RZ, RZ ;  /* 0x000000ffff087224 */ /* 0x000fe200078e00ff */
[----:B------:R-:W-:Y:S01]  /*36c0*/  UMOV UR15, URZ ;  /* 0x000000ff000f7c82 */ /* 0x000fe20008000000 */
[----:B---3--:R-:W-:-:S02]  /*36d0*/  ULEA UR11, UR11, UR4, 0x18 ;  /* 0x000000040b0b7291 */ /* 0x008fc4000f8ec0ff */
[----:B------:R-:W-:Y:S02]  /*36e0*/  UISETP.NE.AND UP2, UPT, UR9, URZ, UPT ;  /* 0x000000ff0900728c */ /* 0x000fe4000bf45270 */
[----:B------:R-:W-:Y:S02]  /*36f0*/  UIADD3 UR14, UPT, UPT, UR11, 0x6300, URZ ;  /* 0x000063000b0e7890 */ /* 0x000fe4000fffe0ff */
[----:B------:R-:W-:Y:S02]  /*3700*/  UIADD3 UR4, UPT, UPT, UR11, 0x2a300, URZ ;  /* 0x0002a3000b047890 */ /* 0x000fe4000fffe0ff */
[----:B----4-:R-:W-:Y:S01]  /*3710*/  UIADD3 UR5, UPT, UPT, UR5, 0x7f, URZ ;  /* 0x0000007f05057890 */ /* 0x010fe2000fffe0ff */
[----:B--2---:R-:W1:Y:S01]  /*3720*/  LDS R2, [UR11+0x160] ;  /* 0x0001600bff027984 */ /* 0x004e620008000800 */
[----:B------:R-:W-:Y:S02]  /*3730*/  USHF.R.U32.HI UR14, URZ, 0x4, UR14 ;  /* 0x00000004ff0e7899 */ /* 0x000fe4000801160e */
[----:B------:R-:W-:-:S02]  /*3740*/  USHF.R.S32.HI UR10, URZ, 0x1f, UR5 ;  /* 0x0000001fff0a7899 */ /* 0x000fc40008011405 */
[----:B------:R-:W-:Y:S02]  /*3750*/  USHF.R.U32.HI UR4, URZ, 0x4, UR4 ;  /* 0x00000004ff047899 */ /* 0x000fe40008011604 */
[----:B------:R-:W-:Y:S02]  /*3760*/  ULEA.HI UR10, UR10, UR5, URZ, 0x7 ;  /* 0x000000050a0a7291 */ /* 0x000fe4000f8f38ff */
[----:B------:R-:W-:Y:S02]  /*3770*/  ULOP3.LUT UR14, UR14, 0x3fff, URZ, 0xc0, !UPT ;  /* 0x00003fff0e0e7892 */ /* 0x000fe4000f8ec0ff */
[----:B------:R-:W-:Y:S02]  /*3780*/  USHF.R.S32.HI UR10, URZ, 0x7, UR10 ;  /* 0x00000007ff0a7899 */ /* 0x000fe4000801140a */
[----:B------:R-:W-:Y:S02]  /*3790*/  ULOP3.LUT UR4, UR4, 0x3fff, URZ, 0xc0, !UPT ;  /* 0x00003fff04047892 */ /* 0x000fe4000f8ec0ff */
[----:B------:R-:W-:Y:S01]  /*37a0*/  UISETP.LT.AND UP0, UPT, UR10, 0x1, UPT ;  /* 0x000000010a00788c */ /* 0x000fe2000bf01270 */
[----:B------:R-:W-:Y:S01]  /*37b0*/  UMOV UR24, 0x0 ;  /* 0x0000000000187882 */ /* 0x000fe20000000000 */
[----:B------:R-:W-:Y:S01]  /*37c0*/  UMOV UR25, 0x10180010 ;  /* 0x1018001000197882 */ /* 0x000fe20000000000 */
[----:B------:R-:W-:-:S02]  /*37d0*/  ULOP3.LUT UR14, UR14, 0x10000, URZ, 0xfc, !UPT ;  /* 0x000100000e0e7892 */ /* 0x000fc4000f8efcff */
[----:B------:R-:W-:Y:S02]  /*37e0*/  ULOP3.LUT UR4, UR4, 0x10000, URZ, 0xfc, !UPT ;  /* 0x0001000004047892 */ /* 0x000fe4000f8efcff */
[----:B------:R-:W-:Y:S01]  /*37f0*/  USEL UR23, UR10, 0x1, !UP0 ;  /* 0x000000010a177887 */ /* 0x000fe2000c000000 */
[----:B------:R-:W-:Y:S01]  /*3800*/  UMOV UR32, 0x0 ;  /* 0x0000000000207882 */ /* 0x000fe20000000000 */
[----:B------:R-:W-:Y:S01]  /*3810*/  UMOV UR33, 0x10180010 ;  /* 0x1018001000217882 */ /* 0x000fe20000000000 */
[----:B------:R-:W-:Y:S01]  /*3820*/  UMOV UR30, 0x0 ;  /* 0x00000000001e7882 */ /* 0x000fe20000000000 */
[----:B------:R-:W-:Y:S01]  /*3830*/  UMOV UR31, 0x10180010 ;  /* 0x10180010001f7882 */ /* 0x000fe20000000000 */
[----:B------:R-:W-:Y:S01]  /*3840*/  UMOV UR28, 0x0 ;  /* 0x00000000001c7882 */ /* 0x000fe20000000000 */
[----:B------:R-:W-:Y:S01]  /*3850*/  UMOV UR29, 0x10180010 ;  /* 0x10180010001d7882 */ /* 0x000fe20000000000 */
[----:B-1----:R-:W-:Y:S02]  /*3860*/  R2UR UR18, R2 ;  /* 0x00000000021272ca */ /* 0x002fe400000e0000 */
[----:B------:R-:W-:-:S13]  /*3870*/  CS2R R2, SRZ ;  /* 0x0000000000027805 */ /* 0x000fda000001ff00 */
.L_x_80:
[C---:B------:R-:W-:Y:S02]  /*3880*/  LEA R0, R8.reuse, UR11, 0x3 ;  /* 0x0000000b08007c11 */ /* 0x040fe4000f8e18ff */
[----:B------:R-:W-:Y:S02]  /*3890*/  SHF.L.U32 R5, R3, 0x1f, RZ ;  /* 0x0000001f03057819 */ /* 0x000fe400000006ff */
[----:B------:R-:W-:Y:S02]  /*38a0*/  LEA R4, R8, UR11, 0x4 ;  /* 0x0000000b08047c11 */ /* 0x000fe4000f8e20ff */
[----:B------:R-:W1:Y:S02]  /*38b0*/  SYNCS.PHASECHK.TRANS64.TRYWAIT P0, [R0+URZ+0xb0], R5 ;  /* 0x0000b005000075a7 */ /* 0x000e6400080011ff */
[----:B-1-34-:R-:W-:Y:S05]  /*38c0*/  @!P0 BRA `(.L_x_73) ;  /* 0x0000005000008947 */ /* 0x01afea0003800000 */
.L_x_149:
[----:B-1----:R-:W1:Y:S01]  /*38d0*/  LDS.128 R4, [R4+0x140] ;  /* 0x0001400004047984 */ /* 0x002e620000000c00 */
[----:B------:R-:W-:Y:S02]  /*38e0*/  VIADD R0, R0, 0xc0 ;  /* 0x000000c000007836 */ /* 0x000fe40000000000 */
[----:B------:R-:W-:Y:S01]  /*38f0*/  VIADD R8, R8, 0x1 ;  /* 0x0000000108087836 */ /* 0x000fe20000000000 */
[----:B------:R-:W-:Y:S01]  /*3900*/  @!PT LDS RZ, [RZ] ;  /* 0x00000000fffff984 */ /* 0x000fe20000000800 */
[----:B------:R-:W-:Y:S01]  /*3910*/  @!PT LDS RZ, [RZ] ;  /* 0x00000000fffff984 */ /* 0x000fe20000000800 */
[----:B------:R-:W-:Y:S01]  /*3920*/  @!PT LDS RZ, [RZ] ;  /* 0x00000000fffff984 */ /* 0x000fe20000000800 */
[----:B------:R-:W-:Y:S01]  /*3930*/  @!PT LDS RZ, [RZ] ;  /* 0x00000000fffff984 */ /* 0x000fe20000000800 */
[----:B------:R2:W-:Y:S06]  /*3940*/  MEMBAR.ALL.CTA ;  /* 0x0000000000007992 */ /* 0x0005ec0000008000 */
[----:B--2---:R-:W2:Y:S01]  /*3950*/  FENCE.VIEW.ASYNC.S ;  /* 0x00000000000073c6 */ /* 0x004ea20000000000 */
[----:B------:R-:W-:-:S04]  /*3960*/  PRMT R0, RZ, 0x654, R0 ;  /* 0x00000654ff007816 */ /* 0x000fc80000000000 */
[----:B--2---:R2:W-:Y:S01]  /*3970*/  SYNCS.ARRIVE.TRANS64.RED.A1T0 RZ, [R0+URZ], RZ ;  /* 0x000000ff00ff79a7 */ /* 0x0045e200081004ff */
[----:B-1----:R-:W-:Y:S01]  /*3980*/  LOP3.LUT P1, RZ, R6, 0x1, RZ, 0xc0, !PT ;  /* 0x0000000106ff7812 */ /* 0x002fe2000782c0ff */
[----:B--2---:R-:W-:-:S12]  /*3990*/  BRA.U UP2, `(.L_x_74) ;  /* 0x0000000502087547 */ /* 0x004fd8000b800000 */
[----:B------:R-:W1:Y:S01]  /*39a0*/  LDCU UR5, c[0x0][0x38c] ;  /* 0x00007180ff0577ac */ /* 0x000e620008000800 */
[----:B------:R-:W-:Y:S02]  /*39b0*/  PLOP3.LUT P2, PT, PT, PT, PT, 0x80, 0x8 ;  /* 0x000000000008781c */ /* 0x000fe40003f4f070 */
[----:B------:R-:W-:Y:S01]  /*39c0*/  SHF.L.U32 R5, R9, 0x1f, RZ ;  /* 0x0000001f09057819 */ /* 0x000fe200000006ff */
[----:B------:R-:W-:Y:S02]  /*39d0*/  ULEA UR19, UR17, UR11, 0x3 ;  /* 0x0000000b11137291 */ /* 0x000fe4000f8e18ff */
[----:B------:R-:W-:Y:S02]  /*39e0*/  UIMAD UR20, UR17, 0x60, UR18 ;  /* 0x00000060111478a4 */ /* 0x000fe4000f8e0212 */
[----:B-1----:R-:W-:-:S06]  /*39f0*/  UISETP.GE.AND UP0, UPT, UR5, 0x1, UPT ;  /* 0x000000010500788c */ /* 0x002fcc000bf06270 */
[----:B------:R-:W-:-:S05]  /*3a00*/  PLOP3.LUT P0, PT, PT, PT, UP0, 0x80, 0x8 ;  /* 0x000000000008781c */ /* 0x000fca0003f0f008 */
[----:B------:R-:W-:-:S08]  /*3a10*/  @UP0 ULEA UR5, UR16, UR11, 0x3 ;  /* 0x0000000b10050291 */ /* 0x000fd0000f8e18ff */
[----:B------:R-:W-:-:S04]  /*3a20*/  @P0 SHF.L.U32 R0, R2, 0x1f, RZ ;  /* 0x0000001f02000819 */ /* 0x000fc800000006ff */
[----:B------:R1:W2:Y:S01]  /*3a30*/  @P0 SYNCS.PHASECHK.TRANS64.TRYWAIT P2, [UR5], R0 ;  /* 0x00000000ff0005a7 */ /* 0x0002a20008041105 */
[----:B------:R-:W3:Y:S02]  /*3a40*/  SYNCS.PHASECHK.TRANS64.TRYWAIT P0, [UR19+0xf0], R5 ;  /* 0x0000f005ff0075a7 */ /* 0x000ee40008001113 */
[----:B-123--:R-:W-:Y:S05]  /*3a50*/  @!P0 BRA `(.L_x_75) ;  /* 0x0000004c00b08947 */ /* 0x00efea0003800000 */
.L_x_151:
[----:B------:R-:W-:Y:S01]  /*3a60*/  UMOV UR22, UR15 ;  /* 0x0000000f00167c82 */ /* 0x000fe20008000000 */
[----:B------:R-:W-:Y:S05]  /*3a70*/  BRA.U !UP0, `(.L_x_76) ;  /* 0x0000000108c07547 */ /* 0x000fea000b800000 */
[----:B------:R-:W-:Y:S02]  /*3a80*/  UIADD3 UR22, UPT, UPT, UR23, UR15, URZ ;  /* 0x0000000f17167290 */ /* 0x000fe4000fffe0ff */
[----:B------:R-:W-:Y:S01]  /*3a90*/  UPLOP3.LUT UP3, UPT, UPT, UPT, UPT, 0x40, 0x4 ;  /* 0x000000000004789c */ /* 0x000fe20003f6e870 */
[----:B------:R-:W-:Y:S01]  /*3aa0*/  UMOV UR21, UR10 ;  /* 0x0000000a00157c82 */ /* 0x000fe20008000000 */
[----:B------:R-:W-:-:S09]  /*3ab0*/  UMOV UR5, UR16 ;  /* 0x0000001000057c82 */ /* 0x000fd20008000000 */
.L_x_79:
[----:B--2---:R-:W-:Y:S01]  /*3ac0*/  ULEA UR7, UR5, UR11, 0x3 ;  /* 0x0000000b05077291 */ /* 0x004fe2000f8e18ff */
[----:B---3--:R-:W-:Y:S11]  /*3ad0*/  @P2 BRA `(.L_x_77) ;  /* 0x00000000000c2947 */ /* 0x008ff60003800000 */
[----:B-1----:R-:W-:Y:S04]  /*3ae0*/  SHF.L.U32 R5, R2, 0x1f, RZ ;  /* 0x0000001f02057819 */ /* 0x002fe800000006ff */
[----:B------:R-:W1:Y:S02]  /*3af0*/  SYNCS.PHASECHK.TRANS64.TRYWAIT P0, [UR7], R5 ;  /* 0x00000005ff0075a7 */ /* 0x000e640008001107 */
[----:B-1----:R-:W-:Y:S05]  /*3b00*/  @!P0 BRA `(.L_x_78) ;  /* 0x0000004c009c8947 */ /* 0x002fea0003800000 */
.L_x_77:
[----:B------:R-:W-:Y:S01]  /*3b10*/  UISETP.NE.AND UP0, UPT, UR21, 0x1, UPT ;  /* 0x000000011500788c */ /* 0x000fe2000bf05270 */
[----:B------:R-:W-:Y:S01]  /*3b20*/  PLOP3.LUT P2, PT, PT, PT, PT, 0x80, 0x8 ;  /* 0x000000000008781c */ /* 0x000fe20003f4f070 */
[----:B------:R-:W-:Y:S02]  /*3b30*/  UIADD3 UR16, UPT, UPT, UR5, 0x1, URZ ;  /* 0x0000000105107890 */ /* 0x000fe4000fffe0ff */
[----:B------:R-:W-:Y:S02]  /*3b40*/  UIMAD UR6, UR5, 0x180, UR4 ;  /* 0x00000180050678a4 */ /* 0x000fe4000f8e0204 */
[----:B------:R-:W-:Y:S01]  /*3b50*/  UISETP.NE.AND UP1, UPT, UR16, 0x9, UPT ;  /* 0x000000091000788c */ /* 0x000fe2000bf25270 */
[----:B------:R-:W-:Y:S01]  /*3b60*/  PLOP3.LUT P0, PT, PT, PT, UP0, 0x80, 0x8 ;  /* 0x000000000008781c */ /* 0x000fe20003f0f008 */
[----:B------:R-:W-:Y:S02]  /*3b70*/  ULEA UR34, UR5, UR14, 0xa ;  /* 0x0000000e05227291 */ /* 0x000fe4000f8e50ff */
[----:B------:R-:W-:Y:S02]  /*3b80*/  USEL UR27, URZ, 0x1, UP1 ;  /* 0x00000001ff1b7887 */ /* 0x000fe40008800000 */
[----:B------:R-:W-:Y:S02]  /*3b90*/  USEL UR16, UR16, URZ, UP1 ;  /* 0x000000ff10107287 */ /* 0x000fe40008800000 */
[----:B------:R-:W-:Y:S02]  /*3ba0*/  UIADD3 UR46, UPT, UPT, UR6, 0x2, URZ ;  /* 0x00000002062e7890 */ /* 0x000fe4000fffe0ff */
[----:B------:R-:W-:Y:S01]  /*3bb0*/  @UP0 ULEA UR26, UR16, UR11, 0x3 ;  /* 0x0000000b101a0291 */ /* 0x000fe2000f8e18ff */
[----:B------:R-:W-:Y:S01]  /*3bc0*/  LOP3.LUT R2, R2, UR27, RZ, 0x3c, !PT ;  /* 0x0000001b02027c12 */ /* 0x000fe2000f8e3cff */
[----:B------:R-:W-:Y:S02]  /*3bd0*/  UIADD3 UR44, UPT, UPT, UR34, 0x2, URZ ;  /* 0x00000002222c7890 */ /* 0x000fe4000fffe0ff */
[----:B------:R-:W-:Y:S01]  /*3be0*/  UIADD3 UR42, UPT, UPT, UR6, 0x4, URZ ;  /* 0x00000004062a7890 */ /* 0x000fe2000fffe0ff */
[----:B-1----:R-:W-:Y:S01]  /*3bf0*/  @P0 SHF.L.U32 R0, R2, 0x1f, RZ ;  /* 0x0000001f02000819 */ /* 0x002fe200000006ff */
[----:B------:R-:W-:Y:S02]  /*3c00*/  UIADD3 UR40, UPT, UPT, UR34, 0x4, URZ ;  /* 0x0000000422287890 */ /* 0x000fe4000fffe0ff */
[----:B------:R-:W-:Y:S01]  /*3c10*/  UIADD3 UR38, UPT, UPT, UR6, 0x6, URZ ;  /* 0x0000000606267890 */ /* 0x000fe2000fffe0ff */
[----:B------:R2:W3:Y:S01]  /*3c20*/  @P0 SYNCS.PHASECHK.TRANS64.TRYWAIT P2, [UR26], R0 ;  /* 0x00000000ff0005a7 */ /* 0x0004e2000804111a */
[----:B------:R-:W-:Y:S02]  /*3c30*/  UIADD3 UR36, UPT, UPT, UR34, 0x6, URZ ;  /* 0x0000000622247890 */ /* 0x000fe4000fffe0ff */
[----:B------:R-:W-:Y:S02]  /*3c40*/  UIADD3 UR26, UPT, UPT, UR7, 0x48, URZ ;  /* 0x00000048071a7890 */ /* 0x000fe4000fffe0ff */
[----:B------:R-:W-:Y:S02]  /*3c50*/  UIADD3 UR15, UPT, UPT, UR15, 0x1, URZ ;  /* 0x000000010f0f7890 */ /* 0x000fe4000fffe0ff */
[----:B------:R-:W-:Y:S02]  /*3c60*/  UIADD3 UR21, UPT, UPT, UR21, -0x1, URZ ;  /* 0xffffffff15157890 */ /* 0x000fe4000fffe0ff */
[----:B------:R-:W-:Y:S01]  /*3c70*/  UISETP.NE.AND UP0, UPT, UR15, UR22, UPT ;  /* 0x000000160f00728c */ /* 0x000fe2000bf05270 */
[----:B------:R-:W-:Y:S01]  /*3c80*/  UMOV UR7, 0x40004040 ;  /* 0x4000404000077882 */ /* 0x000fe20000000000 */
[----:B------:R-:W-:Y:S01]  /*3c90*/  UMOV UR35, 0x40004040 ;  /* 0x4000404000237882 */ /* 0x000fe20000000000 */
[----:B------:R-:W-:Y:S01]  /*3ca0*/  UMOV UR47, 0x40004040 ;  /* 0x40004040002f7882 */ /* 0x000fe20000000000 */
[----:B------:R2:W-:Y:S01]  /*3cb0*/  UTCQMMA.2CTA gdesc[UR34], gdesc[UR6], tmem[UR20], tmem[UR24], idesc[UR25], UP3 ;  /* 0x00ff1806220075ea */ /* 0x0005e20009a00314 */
[----:B------:R-:W-:Y:S01]  /*3cc0*/  UPLOP3.LUT UP3, UPT, UPT, UPT, UPT, 0x80, 0x8 ;  /* 0x000000000008789c */ /* 0x000fe20003f6f070 */
[----:B------:R-:W-:Y:S01]  /*3cd0*/  UMOV UR45, 0x40004040 ;  /* 0x40004040002d7882 */ /* 0x000fe20000000000 */
[----:B------:R-:W-:Y:S01]  /*3ce0*/  UMOV UR43, 0x40004040 ;  /* 0x40004040002b7882 */ /* 0x000fe20000000000 */
[----:B------:R2:W-:Y:S01]  /*3cf0*/  UTCQMMA.2CTA gdesc[UR44], gdesc[UR46], tmem[UR20], tmem[UR32], idesc[UR33], UPT ;  /* 0x00ff202e2c0075ea */ /* 0x0005e2000ba00314 */
[----:B------:R-:W-:Y:S01]  /*3d00*/  UMOV UR41, 0x40004040 ;  /* 0x4000404000297882 */ /* 0x000fe20000000000 */
[----:B------:R-:W-:Y:S01]  /*3d10*/  UMOV UR39, 0x40004040 ;  /* 0x4000404000277882 */ /* 0x000fe20000000000 */
[----:B------:R-:W-:Y:S01]  /*3d20*/  UMOV UR37, 0x40004040 ;  /* 0x4000404000257882 */ /* 0x000fe20000000000 */
[----:B------:R2:W-:Y:S01]  /*3d30*/  UTCQMMA.2CTA gdesc[UR40], gdesc[UR42], tmem[UR20], tmem[UR30], idesc[UR31], UPT ;  /* 0x00ff1e2a280075ea */ /* 0x0005e2000ba00314 */
[----:B------:R2:W-:Y:S01]  /*3d40*/  UTCQMMA.2CTA gdesc[UR36], gdesc[UR38], tmem[UR20], tmem[UR28], idesc[UR29], UPT ;  /* 0x00ff1c26240075ea */ /* 0x0005e2000ba00314 */
[----:B------:R2:W-:Y:S01]  /*3d50*/  UTCBAR.2CTA.MULTICAST [UR26], URZ, UR13 ;  /* 0x000000ff1a0073e9 */ /* 0x0005e2000820080d */
[----:B------:R-:W-:Y:S01]  /*3d60*/  UMOV UR5, UR16 ;  /* 0x0000001000057c82 */ /* 0x000fe20008000000 */
[----:B------:R-:W-:Y:S05]  /*3d70*/  BRA.U UP0, `(.L_x_79) ;  /* 0xfffffffd00507547 */ /* 0x000fea000b83ffff */
.L_x_76:
[----:B------:R-:W-:Y:S01]  /*3d80*/  UIADD3 UR19, UPT, UPT, UR19, 0xd0, URZ ;  /* 0x000000d013137890 */ /* 0x000fe2000fffe0ff */
[----:B------:R-:W-:-:S08]  /*3d90*/  UMOV UR15, UR22 ;  /* 0x00000016000f7c82 */ /* 0x000fd00008000000 */
[----:B------:R4:W-:Y:S01]  /*3da0*/  UTCBAR.2CTA.MULTICAST [UR19], URZ, UR12 ;  /* 0x000000ff130073e9 */ /* 0x0009e2000820080c */
[----:B------:R-:W-:Y:S02]  /*3db0*/  NOP ;  /* 0x0000000000007918 */ /* 0x000fe40000000000 */
.L_x_74:
[----:B------:R-:W-:Y:S01]  /*3dc0*/  UIADD3 UR17, UPT, UPT, UR17, 0x1, URZ ;  /* 0x0000000111117890 */ /* 0x000fe2000fffe0ff */
[----:B------:R-:W-:-:S03]  /*3dd0*/  ISETP.NE.AND P0, PT, R8, 0x2, PT ;  /* 0x000000020800780c */ /* 0x000fc60003f05270 */
[----:B------:R-:W-:Y:S01]  /*3de0*/  UISETP.NE.AND UP0, UPT, UR17, 0x4, UPT ;  /* 0x000000041100788c */ /* 0x000fe2000bf05270 */
[----:B-12---:R-:W-:Y:S02]  /*3df0*/  SEL R0, RZ, 0x1, P0 ;  /* 0x00000001ff007807 */ /* 0x006fe40000000000 */
[----:B------:R-:W-:Y:S01]  /*3e00*/  SEL R8, R8, RZ, P0 ;  /* 0x000000ff08087207 */ /* 0x000fe20000000000 */
[----:B------:R-:W-:Y:S01]  /*3e10*/  USEL UR5, URZ, 0x1, UP0 ;  /* 0x00000001ff057887 */ /* 0x000fe20008000000 */
[----:B------:R-:W-:Y:S01]  /*3e20*/  LOP3.LUT R3, R3, R0, RZ, 0x3c, !PT ;  /* 0x0000000003037212 */ /* 0x000fe200078e3cff */
[----:B------:R-:W-:-:S04]  /*3e30*/  USEL UR17, UR17, URZ, UP0 ;  /* 0x000000ff11117287 */ /* 0x000fc80008000000 */
[----:B------:R-:W-:Y:S01]  /*3e40*/  LOP3.LUT R9, R9, UR5, RZ, 0x3c, !PT ;  /* 0x0000000509097c12 */ /* 0x000fe2000f8e3cff */
[----:B------:R-:W-:Y:S07]  /*3e50*/  @P1 BRA `(.L_x_80) ;  /* 0xfffffff800881947 */ /* 0x000fee000383ffff */
[----:B------:R-:W1:Y:S01]  /*3e60*/  S2UR UR4, SR_CgaCtaId ;  /* 0x00000000000479c3 */ /* 0x000e620000008800 */
[----:B------:R-:W-:Y:S01]  /*3e70*/  ELECT P0, URZ, PT ;  /* 0x0000000000ff782f */ /* 0x000fe20003800000 */
[----:B------:R-:W-:Y:S01]  /*3e80*/  HFMA2 R0, -RZ, RZ, 0, 5.9604644775390625e-08 ;  /* 0x00000001ff007431 */ /* 0x000fe200000001ff */
[----:B------:R-:W-:-:S05]  /*3e90*/  UMOV UR5, 0x40 ;  /* 0x0000004000057882 */ /* 0x000fca0000000000 */
[----:B------:R-:W-:Y:S01]  /*3ea0*/  UVIRTCOUNT.DEALLOC.SMPOOL 0x80 ;  /* 0x000000800000784c */ /* 0x000fe20000000000 */
[----:B------:R-:W-:Y:S02]  /*3eb0*/  UISETP.NE.AND UP0, UPT, UR9, URZ, UPT ;  /* 0x000000ff0900728c */ /* 0x000fe4000bf05270 */
[----:B-1----:R-:W-:-:S09]  /*3ec0*/  ULEA UR4, UR4, UR5, 0x18 ;  /* 0x0000000504047291 */ /* 0x002fd2000f8ec0ff */
[----:B------:R1:W-:Y:S01]  /*3ed0*/  @P0 STS.U8 [UR4+0x1c], R0 ;  /* 0x00001c00ff000988 */ /* 0x0003e20008000004 */
[----:B------:R-:W-:Y:S05]  /*3ee0*/  BRA.U UP0, `(.L_x_81) ;  /* 0x0000000100a07547 */ /* 0x000fea000b800000 */
[----:B------:R-:W-:Y:S01]  /*3ef0*/  UIADD3 UR5, UPT, UPT, UR11, 0xf0, URZ ;  /* 0x000000f00b057890 */ /* 0x000fe2000fffe0ff */
[----:B------:R-:W-:-:S03]  /*3f00*/  SHF.L.U32 R3, R9, 0x1f, RZ ;  /* 0x0000001f09037819 */ /* 0x000fc600000006ff */
[----:B------:R-:W-:-:S09]  /*3f10*/  ULEA UR6, UR17, UR5, 0x3 ;  /* 0x0000000511067291 */ /* 0x000fd2000f8e18ff */
[----:B------:R-:W2:Y:S02]  /*3f20*/  SYNCS.PHASECHK.TRANS64.TRYWAIT P0, [UR6], R3 ;  /* 0x00000003ff0075a7 */ /* 0x000ea40008001106 */
[----:B--2---:R-:W-:Y:S05]  /*3f30*/  @!P0 BRA `(.L_x_82) ;  /* 0x0000004800a88947 */ /* 0x004fea0003800000 */
.L_x_154:
        /* <DEDUP_REMOVED lines=9> */
.L_x_156:
        /* <DEDUP_REMOVED lines=9> */
.L_x_158:
[----:B------:R-:W-:-:S04]  /*4060*/  UIADD3 UR7, UPT, UPT, UR7, 0x1, URZ ;  /* 0x0000000107077890 */ /* 0x000fc8000fffe0ff */
[----:B------:R-:W-:-:S04]  /*4070*/  UISETP.NE.AND UP1, UPT, UR7, 0x4, UPT ;  /* 0x000000040700788c */ /* 0x000fc8000bf25270 */
[----:B------:R-:W-:Y:S02]  /*4080*/  USEL UR6, URZ, 0x1, UP1 ;  /* 0x00000001ff067887 */ /* 0x000fe40008800000 */
[----:B------:R-:W-:-:S04]  /*4090*/  USEL UR7, UR7, URZ, UP1 ;  /* 0x000000ff07077287 */ /* 0x000fc80008800000 */
[----:B------:R-:W-:Y:S01]  /*40a0*/  ULEA UR7, UR7, UR5, 0x3 ;  /* 0x0000000507077291 */ /* 0x000fe2000f8e18ff */
[----:B-1----:R-:W-:-:S04]  /*40b0*/  LOP3.LUT R3, R2, UR6, RZ, 0x3c, !PT ;  /* 0x0000000602037c12 */ /* 0x002fc8000f8e3cff */
[----:B------:R-:W-:Y:S01]  /*40c0*/  SHF.L.U32 R3, R3, 0x1f, RZ ;  /* 0x0000001f03037819 */ /* 0x000fe200000006ff */
[----:B------:R-:W-:-:S04]  /*40d0*/  IMAD.U32 R0, RZ, RZ, UR7 ;  /* 0x00000007ff007e24 */ /* 0x000fc8000f8e00ff */
[----:B------:R1:W2:Y:S03]  /*40e0*/  SYNCS.PHASECHK.TRANS64.TRYWAIT P0, [R0+URZ], R3 ;  /* 0x00000003000075a7 */ /* 0x0002a600080011ff */
[----:B--2---:R-:W-:Y:S05]  /*40f0*/  @!P0 NANOSLEEP.SYNCS 0x989680 ;  /* 0x009896800000895d */ /* 0x004fea0003900000 */
[----:B------:R-:W2:Y:S02]  /*4100*/  @!P0 SYNCS.PHASECHK.TRANS64 P0, [R0+URZ], R3 ;  /* 0x00000003000085a7 */ /* 0x000ea400080010ff */
[----:B--2---:R-:W-:Y:S05]  /*4110*/  @P0 BRA `(.L_x_85) ;  /* 0x0000000000200947 */ /* 0x004fea0003800000 */
.L_x_86:
[----:B--2---:R2:W1:Y:S02]  /*4120*/  SYNCS.PHASECHK.TRANS64.TRYWAIT P0, [R0+URZ], R3 ;  /* 0x00000003000075a7 */ /* 0x00446400080011ff */
[----:B-1----:R-:W-:Y:S05]  /*4130*/  @!P0 NANOSLEEP.SYNCS 0x989680 ;  /* 0x009896800000895d */ /* 0x002fea0003900000 */
[----:B------:R-:W1:Y:S02]  /*4140*/  @!P0 SYNCS.PHASECHK.TRANS64 P0, [R0+URZ], R3 ;  /* 0x00000003000085a7 */ /* 0x000e6400080010ff */
[----:B-1----:R-:W-:Y:S05]  /*4150*/  @!P0 BRA `(.L_x_86) ;  /* 0xfffffffc00f08947 */ /* 0x002fea000383ffff */
[----:B------:R-:W-:Y:S05]  /*4160*/  BRA `(.L_x_85) ;  /* 0x00000000000c7947 */ /* 0x000fea0003800000 */
.L_x_81:
[----:B------:R-:W-:-:S04]  /*4170*/  UIADD3 UR5, UPT, UPT, UR11, 0x130, URZ ;  /* 0x000001300b057890 */ /* 0x000fc8000fffe0ff */
[----:B------:R-:W-:-:S09]  /*4180*/  UPRMT UR5, UR8, 0x654, UR5 ;  /* 0x0000065408057896 */ /* 0x000fd20008000005 */
[----:B------:R-:W-:Y:S03]  /*4190*/  SYNCS.ARRIVE.TRANS64.RED.A1T0 RZ, [UR5], RZ ;  /* 0x000000ffffff79a7 */ /* 0x000fe60008100405 */
.L_x_85:
[----:B-12---:R-:W-:Y:S01]  /*41a0*/  SHF.L.U32 R3, RZ, 0x1f, RZ ;  /* 0x0000001fff037819 */ /* 0x006fe200000006ff */
[----:B------:R-:W-:Y:S01]  /*41b0*/  UIADD3 UR5, UPT, UPT, UR11, 0x130, URZ ;  /* 0x000001300b057890 */ /* 0x000fe2000fffe0ff */
[----:B------:R-:W-:Y:S02]  /*41c0*/  PLOP3.LUT P0, PT, PT, PT, UP0, 0x80, 0x8 ;  /* 0x000000000008781c */ /* 0x000fe40003f0f008 */
[----:B------:R-:W1:Y:S02]  /*41d0*/  SYNCS.PHASECHK.TRANS64.TRYWAIT P1, [UR11+0x130], R3 ;  /* 0x00013003ff0075a7 */ /* 0x000e64000802110b */
[----:B-1----:R-:W-:Y:S09]  /*41e0*/  @!P1 BRA `(.L_x_87) ;  /* 0x0000004800449947 */ /* 0x002ff20003800000 */
.L_x_160:
[----:B------:R-:W-:Y:S02]  /*41f0*/  @!UP0 UPRMT UR5, UR8, 0x654, UR5 ;  /* 0x0000065408058896 */ /* 0x000fe40008000005 */
[----:B------:R-:W-:Y:S01]  /*4200*/  ULOP3.LUT UR6, UR18, 0xffff, URZ, 0xc0, !UPT ;  /* 0x0000ffff12067892 */ /* 0x000fe2000f8ec0ff */
[----:B------:R-:W-:-:S03]  /*4210*/  UMOV UR8, 0xffff ;  /* 0x0000ffff00087882 */ /* 0x000fc60000000000 */
[----:B------:R-:W-:-:S03]  /*4220*/  USHF.R.U32.HI UR6, URZ, 0x5, UR6 ;  /* 0x00000005ff067899 */ /* 0x000fc60008011606 */
[----:B------:R-:W-:Y:S01]  /*4230*/  @!P0 SYNCS.ARRIVE.TRANS64.RED.A1T0 RZ, [UR5], RZ ;  /* 0x000000ffffff89a7 */ /* 0x000fe20008100405 */
[----:B------:R-:W-:Y:S01]  /*4240*/  NOP ;  /* 0x0000000000007918 */ /* 0x000fe20000000000 */
[----:B-1----:R-:W1:Y:S01]  /*4250*/  LDS R0, [UR4+0x14] ;  /* 0x00001404ff007984 */ /* 0x002e620008000800 */
[----:B------:R-:W-:Y:S01]  /*4260*/  USHF.L.U32 UR8, UR8, UR6, URZ ;  /* 0x0000000608087299 */ /* 0x000fe200080006ff */
[----:B------:R-:W-:Y:S02]  /*4270*/  UMOV UR5, 0x1 ;  /* 0x0000000100057882 */ /* 0x000fe40000000000 */
[----:B------:R-:W-:-:S03]  /*4280*/  USHF.L.U32 UR5, UR5, UR6, URZ ;  /* 0x0000000605057299 */ /* 0x000fc600080006ff */
[----:B-1----:R-:W-:-:S04]  /*4290*/  LOP3.LUT R0, R0, UR8, RZ, 0xc0, !PT ;  /* 0x0000000800007c12 */ /* 0x002fc8000f8ec0ff */
[----:B------:R-:W-:-:S13]  /*42a0*/  ISETP.NE.AND P0, PT, R0, UR8, PT ;  /* 0x0000000800007c0c */ /* 0x000fda000bf05270 */
[----:B------:R-:W-:Y:S05]  /*42b0*/  @P0 BRA `(.L_x_88) ;  /* 0x0000000000580947 */ /* 0x000fea0003800000 */
[----:B------:R-:W1:Y:S02]  /*42c0*/  LDS R0, [UR4+0x18] ;  /* 0x00001804ff007984 */ /* 0x000e640008000800 */
[----:B-1----:R-:W-:-:S04]  /*42d0*/  LOP3.LUT R0, R0, UR5, RZ, 0xc0, !PT ;  /* 0x0000000500007c12 */ /* 0x002fc8000f8ec0ff */
[----:B------:R-:W-:-:S13]  /*42e0*/  ISETP.NE.AND P0, PT, R0, UR5, PT ;  /* 0x0000000500007c0c */ /* 0x000fda000bf05270 */
[----:B------:R-:W-:Y:S05]  /*42f0*/  @P0 BRA `(.L_x_89) ;  /* 0x00000000003c0947 */ /* 0x000fea0003800000 */
[----:B------:R-:W1:Y:S01]  /*4300*/  S2R R2, SR_LANEID ;  /* 0x0000000000027919 */ /* 0x000e620000000000 */
[----:B------:R-:W-:Y:S01]  /*4310*/  ULOP3.LUT UR8, URZ, UR8, URZ, 0x33, !UPT ;  /* 0x00000008ff087292 */ /* 0x000fe2000f8e33ff */
[----:B------:R-:W-:Y:S01]  /*4320*/  LOP3.LUT R4, RZ, UR5, RZ, 0x33, !PT ;  /* 0x00000005ff047c12 */ /* 0x000fe2000f8e33ff */
[----:B------:R-:W-:Y:S02]  /*4330*/  VOTEU.ANY UR7, UPT, PT ;  /* 0x0000000000077886 */ /* 0x000fe400038e0100 */
[----:B------:R-:W-:Y:S01]  /*4340*/  UFLO.U32 UR7, UR7 ;  /* 0x00000007000772bd */ /* 0x000fe200080e0000 */
[----:B------:R-:W2:Y:S01]  /*4350*/  REDUX UR5, R4 ;  /* 0x00000000040573c4 */ /* 0x000ea20000000000 */
[----:B------:R-:W-:-:S06]  /*4360*/  IMAD.U32 R0, RZ, RZ, UR8 ;  /* 0x00000008ff007e24 */ /* 0x000fcc000f8e00ff */
[----:B------:R1:W-:Y:S01]  /*4370*/  UTCATOMSWS.AND URZ, UR8 ;  /* 0x0000000800ff79e3 */ /* 0x0003e20008000000 */
[----:B------:R-:W3:Y:S01]  /*4380*/  REDUX UR6, R0 ;  /* 0x00000000000673c4 */ /* 0x000ee20000000000 */
[----:B-1----:R-:W-:Y:S01]  /*4390*/  ISETP.EQ.U32.AND P0, PT, R2, UR7, PT ;  /* 0x0000000702007c0c */ /* 0x002fe2000bf02070 */
[----:B--2---:R-:W-:Y:S01]  /*43a0*/  IMAD.U32 R2, RZ, RZ, UR5 ;  /* 0x00000005ff027e24 */ /* 0x004fe2000f8e00ff */
[----:B---3--:R-:W-:-:S11]  /*43b0*/  MOV R3, UR6 ;  /* 0x0000000600037c02 */ /* 0x008fd60008000f00 */
[----:B------:R1:W-:Y:S04]  /*43c0*/  @P0 ATOMS.AND RZ, [UR4+0x14], R3 ;  /* 0x00001403ffff098c */ /* 0x0003e8000a800004 */
[----:B------:R1:W-:Y:S01]  /*43d0*/  @P0 ATOMS.AND RZ, [UR4+0x18], R2 ;  /* 0x00001802ffff098c */ /* 0x0003e2000a800004 */
[----:B------:R-:W-:Y:S05]  /*43e0*/  BRA `(.L_x_90) ;  /* 0x0000000000147947 */ /* 0x000fea0003800000 */
.L_x_89:
[----:B------:R-:W-:Y:S02]  /*43f0*/  MOV R2, 0x4410 ;  /* 0x0000441000027802 */ /* 0x000fe40000000f00 */
[----:B---345:R-:W-:Y:S05]  /*4400*/  CALL.REL.NOINC `($__internal_0_$__cuda_sm10x_tcgen05_guardrail_trap_col_being_dealloced_not_returned_by_alloc) ;  /* 0x0000004800587944 */ /* 0x038fea0003c00000 */
[----:B------:R-:W-:Y:S05]  /*4410*/  BRA `(.L_x_90) ;  /* 0x0000000000087947 */ /* 0x000fea0003800000 */
.L_x_88:
[----:B------:R-:W-:Y:S02]  /*4420*/  MOV R2, 0x4440 ;  /* 0x0000444000027802 */ /* 0x000fe40000000f00 */
[----:B---345:R-:W-:Y:S05]  /*4430*/  CALL.REL.NOINC `($__internal_2_$__cuda_sm10x_tcgen05_guardrail_trap_unallocated_columns_being_dealloced) ;  /* 0x0000004800647944 */ /* 0x038fea0003c00000 */
.L_x_90:
[----:B------:R-:W-:Y:S01]  /*4440*/  NOP ;  /* 0x0000000000007918 */ /* 0x000fe20000000000 */
[----:B----4-:R-:W-:Y:S05]  /*4450*/  EXIT ;  /* 0x000000000000794d */ /* 0x010fea0003800000 */
.L_x_61:
[----:B------:R-:W-:-:S09]  /*4460*/  UISETP.NE.OR UP5, UPT, UR10, 0x3, !UP5 ;  /* 0x000000030a00788c */ /* 0x000fd2000efa5670 */
[----:B------:R-:W-:Y:S05]  /*4470*/  BRA.U UP5, `(.L_x_91) ;  /* 0x0000000905fc7547 */ /* 0x000fea000b800000 */
[----:B------:R-:W1:Y:S01]  /*4480*/  LDCU.64 UR6, c[0x0][0x888] ;  /* 0x00011100ff0677ac */ /* 0x000e620008000a00 */
[----:B------:R-:W2:Y:S01]  /*4490*/  LDC R0, c[0x0][0xb30] ;  /* 0x0002cc00ff007b82 */ /* 0x000ea20000000800 */
[----:B------:R-:W-:Y:S01]  /*44a0*/  IMAD.MOV.U32 R30, RZ, RZ, 0x1 ;  /* 0x00000001ff1e7424 */ /* 0x000fe200078e00ff */
[----:B------:R-:W-:Y:S01]  /*44b0*/  CS2R R28, SRZ ;  /* 0x00000000001c7805 */ /* 0x000fe2000001ff00 */
[----:B------:R-:W3:Y:S01]  /*44c0*/  LDCU.64 UR4, c[0x0][0x890] ;  /* 0x00011200ff0477ac */ /* 0x000ee20008000a00 */
[----:B------:R-:W-:Y:S01]  /*44d0*/  IMAD.MOV.U32 R25, RZ, RZ, 0x3000 ;  /* 0x00003000ff197424 */ /* 0x000fe200078e00ff */
[----:B------:R-:W-:-:S03]  /*44e0*/  UMOV UR8, 0x400 ;  /* 0x0000040000087882 */ /* 0x000fc60000000000 */
[----:B------:R-:W4:Y:S01]  /*44f0*/  LDC R19, c[0x0][0x370] ;  /* 0x0000dc00ff137b82 */ /* 0x000f220000000800 */
[----:B------:R-:W-:-:S07]  /*4500*/  UPLOP3.LUT UP1, UPT, UPT, UPT, UPT, 0x40, 0x4 ;  /* 0x000000000004789c */ /* 0x000fce0003f2e870 */
[----:B------:R-:W4:Y:S01]  /*4510*/  LDC R2, c[0x0][0xb0c] ;  /* 0x0002c300ff027b82 */ /* 0x000f220000000800 */
[----:B-1----:R-:W-:Y:S02]  /*4520*/  UISETP.NE.U32.AND UP4, UPT, UR6, URZ, UPT ;  /* 0x000000ff0600728c */ /* 0x002fe4000bf85070 */
[----:B------:R-:W-:Y:S02]  /*4530*/  ULEA UR6, UR37, UR8, 0x18 ;  /* 0x0000000825067291 */ /* 0x000fe4000f8ec0ff */
[----:B------:R-:W-:Y:S02]  /*4540*/  UISETP.NE.AND.EX UP4, UPT, UR7, URZ, UPT, UP4 ;  /* 0x000000ff0700728c */ /* 0x000fe4000bf85340 */
[----:B------:R-:W-:Y:S01]  /*4550*/  UIADD3 UR7, UPT, UPT, UR6, 0x90, URZ ;  /* 0x0000009006077890 */ /* 0x000fe2000fffe0ff */
[----:B------:R-:W1:Y:S01]  /*4560*/  LDC R18, c[0x0][0xb20] ;  /* 0x0002c800ff127b82 */ /* 0x000e620000000800 */
[----:B---3--:R-:W-:Y:S01]  /*4570*/  UISETP.NE.U32.AND UP5, UPT, UR4, URZ, UPT ;  /* 0x000000ff0400728c */ /* 0x008fe2000bfa5070 */
[----:B--2---:R-:W-:Y:S01]  /*4580*/  ISETP.NE.AND P1, PT, R0, 0x1, PT ;  /* 0x000000010000780c */ /* 0x004fe20003f25270 */
[----:B------:R-:W-:-:S02]  /*4590*/  UPRMT UR37, UR37, 0x654, UR7 ;  /* 0x0000065425257896 */ /* 0x000fc40008000007 */
[----:B------:R-:W-:-:S03]  /*45a0*/  UISETP.NE.AND.EX UP5, UPT, UR5, URZ, UPT, UP5 ;  /* 0x000000ff0500728c */ /* 0x000fc6000bfa5350 */
[----:B------:R-:W2:Y:S08]  /*45b0*/  LDC.64 R32, c[0x0][0x348] ;  /* 0x0000d200ff207b82 */ /* 0x000eb00000000a00 */
[----:B------:R-:W3:Y:S08]  /*45c0*/  LDC.64 R16, c[0x0][0xb10] ;  /* 0x0002c400ff107b82 */ /* 0x000ef00000000a00 */
[----:B------:R-:W1:Y:S08]  /*45d0*/  LDC.64 R6, c[0x0][0xb18] ;  /* 0x0002c600ff067b82 */ /* 0x000e700000000a00 */
[----:B------:R-:W1:Y:S08]  /*45e0*/  LDC.64 R4, c[0x0][0xb28] ;  /* 0x0002ca00ff047b82 */ /* 0x000e700000000a00 */
[----:B----4-:R-:W1:Y:S02]  /*45f0*/  LDC R24, c[0x0][0x374] ;  /* 0x0000dd00ff187b82 */ /* 0x010e640000000800 */
.L_x_99:
[C---:B------:R-:W-:Y:S02]  /*4600*/  LEA R0, R29.reuse, UR6, 0x3 ;  /* 0x000000061d007c11 */ /* 0x040fe4000f8e18ff */
[----:B------:R-:W-:Y:S02]  /*4610*/  SHF.L.U32 R3, R28, 0x1f, RZ ;  /* 0x0000001f1c037819 */ /* 0x000fe400000006ff */
[----:B------:R-:W-:Y:S02]  /*4620*/  LEA R20, R29, UR6, 0x4 ;  /* 0x000000061d147c11 */ /* 0x000fe4000f8e20ff */
[----:B----4-:R-:W4:Y:S02]  /*4630*/  SYNCS.PHASECHK.TRANS64.TRYWAIT P0, [R0+URZ+0xb0], R3 ;  /* 0x0000b003000075a7 */ /* 0x010f2400080011ff */
[----:B----4-:R-:W-:Y:S05]  /*4640*/  @!P0 BRA `(.L_x_92) ;  /* 0x0000004400448947 */ /* 0x010fea0003800000 */
.L_x_161:
[----:B------:R-:W-:Y:S01]  /*4650*/  ISETP.GE.AND P0, PT, R102, 0x1, PT ;  /* 0x000000016600780c */ /* 0x000fe20003f06270 */
[----:B------:R-:W1:Y:S01]  /*4660*/  LDS.128 R20, [R20+0x140] ;  /* 0x0001400014147984 */ /* 0x000e620000000c00 */
[----:B------:R-:W-:Y:S01]  /*4670*/  ISETP.NE.U32.AND P4, PT, RZ, UR4, PT ;  /* 0x00000004ff007c0c */ /* 0x000fe2000bf85070 */
[----:B----4-:R-:W-:Y:S01]  /*4680*/  VIADD R0, R0, 0xc0 ;  /* 0x000000c000007836 */ /* 0x010fe20000000000 */
[----:B------:R-:W-:Y:S02]  /*4690*/  SHF.L.U32 R26, R30, 0x1f, RZ ;  /* 0x0000001f1e1a7819 */ /* 0x000fe400000006ff */
[----:B------:R-:W-:Y:S02]  /*46a0*/  ISETP.NE.AND.EX P4, PT, RZ, UR5, PT, P4 ;  /* 0x00000005ff007c0c */ /* 0x000fe4000bf85340 */
[----:B------:R-:W-:Y:S01]  /*46b0*/  PRMT R0, RZ, 0x654, R0 ;  /* 0x00000654ff007816 */ /* 0x000fe20000000000 */
[----:B------:R-:W-:Y:S01]  /*46c0*/  @!PT LDS RZ, [RZ] ;  /* 0x00000000fffff984 */ /* 0x000fe20000000800 */
[----:B------:R-:W-:Y:S01]  /*46d0*/  @!PT LDS RZ, [RZ] ;  /* 0x00000000fffff984 */ /* 0x000fe20000000800 */
[----:B------:R-:W-:Y:S01]  /*46e0*/  @!PT LDS RZ, [RZ] ;  /* 0x00000000fffff984 */ /* 0x000fe20000000800 */
[----:B------:R-:W-:Y:S01]  /*46f0*/  @!PT LDS RZ, [RZ] ;  /* 0x00000000fffff984 */ /* 0x000fe20000000800 */
[----:B------:R4:W-:Y:S06]  /*4700*/  MEMBAR.ALL.CTA ;  /* 0x0000000000007992 */ /* 0x0009ec0000008000 */
[----:B----4-:R-:W4:Y:S02]  /*4710*/  FENCE.VIEW.ASYNC.S ;  /* 0x00000000000073c6 */ /* 0x010f240000000000 */
[----:B----4-:R4:W-:Y:S01]  /*4720*/  SYNCS.ARRIVE.TRANS64.RED.A1T0 RZ, [R0+URZ], RZ ;  /* 0x000000ff00ff79a7 */ /* 0x0109e200081004ff */
[----:B-1----:R-:W-:Y:S11]  /*4730*/  LOP3.LUT P3, RZ, R22, 0x1, RZ, 0xc0, !PT ;  /* 0x0000000116ff7812 */ /* 0x002ff6000786c0ff */
[----:B------:R-:W-:Y:S02]  /*4740*/  @!UPT UIADD3 URZ, UPT, UPT, URZ, URZ, URZ ;  /* 0x000000fffffff290 */ /* 0x000fe4000fffe0ff */
[----:B------:R-:W-:Y:S02]  /*4750*/  @P3 MOV R13, R20 ;  /* 0x00000014000d3202 */ /* 0x000fe40000000f00 */
[----:B------:R-:W-:Y:S01]  /*4760*/  @P3 LOP3.LUT R8, R21, 0xffff, RZ, 0xc0, !PT ;  /* 0x0000ffff15083812 */ /* 0x000fe200078ec0ff */
[----:B----4-:R-:W-:Y:S06]  /*4770*/  @!P0 BRA `(.L_x_93) ;  /* 0x0000000000a48947 */ /* 0x010fec0003800000 */
[----:B------:R-:W-:Y:S01]  /*4780*/  IMAD.HI.U32 R31, R24, R7, RZ ;  /* 0x00000007181f7227 */ /* 0x000fe200078e00ff */
[----:B------:R-:W-:Y:S02]  /*4790*/  ISETP.NE.AND P0, PT, R6, 0x1, PT ;  /* 0x000000010600780c */ /* 0x000fe40003f05270 */
[----:B------:R-:W-:Y:S01]  /*47a0*/  ISETP.NE.AND P2, PT, R102, 0x1, PT ;  /* 0x000000016600780c */ /* 0x000fe20003f45270 */
[----:B---3--:R-:W-:Y:S01]  /*47b0*/  IMAD.HI.U32 R34, R19, R16, RZ ;  /* 0x0000001013227227 */ /* 0x008fe200078e00ff */
[----:B------:R-:W-:Y:S02]  /*47c0*/  SHF.R.U32.HI R31, RZ, R18, R31 ;  /* 0x00000012ff1f7219 */ /* 0x000fe4000001161f */
[----:B------:R-:W-:Y:S01]  /*47d0*/  ISETP.NE.AND P5, PT, R2, 0x1, PT ;  /* 0x000000010200780c */ /* 0x000fe20003fa5270 */
[----:B------:R-:W-:Y:S01]  /*47e0*/  IMAD.HI.U32 R36, R13, R16, RZ ;  /* 0x000000100d247227 */ /* 0x000fe200078e00ff */
[----:B------:R-:W-:Y:S02]  /*47f0*/  SHF.R.U32.HI R34, RZ, R17, R34 ;  /* 0x00000011ff227219 */ /* 0x000fe40000011622 */
[----:B------:R-:W-:Y:S01]  /*4800*/  SEL R3, R24, R31, !P0 ;  /* 0x0000001f18037207 */ /* 0x000fe20004000000 */
[C---:B------:R-:W-:Y:S01]  /*4810*/  IMAD.HI.U32 R31, R8.reuse, R7, RZ ;  /* 0x00000007081f7227 */ /* 0x040fe200078e00ff */
[----:B------:R-:W-:Y:S02]  /*4820*/  SEL R11, R19, R34, !P5 ;  /* 0x00000022130b7207 */ /* 0x000fe40006800000 */
[----:B------:R-:W-:Y:S01]  /*4830*/  SHF.R.U32.HI R36, RZ, R17, R36 ;  /* 0x00000011ff247219 */ /* 0x000fe20000011624 */
[----:B------:R-:W-:Y:S01]  /*4840*/  IMAD.HI.U32 R38, R3, R4, RZ ;  /* 0x0000000403267227 */ /* 0x000fe200078e00ff */
[----:B------:R-:W-:Y:S03]  /*4850*/  SHF.R.U32.HI R31, RZ, R18, R31 ;  /* 0x00000012ff1f7219 */ /* 0x000fe6000001161f */
[----:B------:R-:W-:Y:S01]  /*4860*/  IMAD.HI.U32 R34, R11, R4, RZ ;  /* 0x000000040b227227 */ /* 0x000fe200078e00ff */
[----:B------:R-:W-:Y:S02]  /*4870*/  @P2 SHF.R.U32.HI R3, RZ, R5, R38 ;  /* 0x00000005ff032219 */ /* 0x000fe40000011626 */
[----:B------:R-:W-:Y:S02]  /*4880*/  SEL R9, R8, R31, !P0 ;  /* 0x0000001f08097207 */ /* 0x000fe40004000000 */
[----:B------:R-:W-:Y:S01]  /*4890*/  @P2 SHF.R.U32.HI R11, RZ, R5, R34 ;  /* 0x00000005ff0b2219 */ /* 0x000fe20000011622 */
[C---:B------:R-:W-:Y:S01]  /*48a0*/  IMAD R10, R102.reuse, R3, RZ ;  /* 0x00000003660a7224 */ /* 0x040fe200078e02ff */
[----:B------:R-:W-:Y:S01]  /*48b0*/  SEL R3, R13, R36, !P5 ;  /* 0x000000240d037207 */ /* 0x000fe20006800000 */
[C---:B------:R-:W-:Y:S03]  /*48c0*/  IMAD.HI.U32 R14, R9.reuse, R4, RZ ;  /* 0x00000004090e7227 */ /* 0x040fe600078e00ff */
[----:B------:R-:W-:Y:S01]  /*48d0*/  ISETP.GE.AND P0, PT, R9, R10, PT ;  /* 0x0000000a0900720c */ /* 0x000fe20003f06270 */
[C---:B------:R-:W-:Y:S01]  /*48e0*/  IMAD R12, R102.reuse, R11, RZ ;  /* 0x0000000b660c7224 */ /* 0x040fe200078e02ff */
[-C--:B------:R-:W-:Y:S04]  /*48f0*/  SHF.R.U32.HI R14, RZ, R5.reuse, R14 ;  /* 0x00000005ff0e7219 */ /* 0x080fe8000001160e */
[----:B------:R-:W-:Y:S02]  /*4900*/  ISETP.GE.OR P0, PT, R3, R12, P0 ;  /* 0x0000000c0300720c */ /* 0x000fe40000706670 */
[----:B------:R-:W-:Y:S05]  /*4910*/  SEL R15, R9, R14, !P2 ;  /* 0x0000000e090f7207 */ /* 0x000fea0005000000 */
[----:B------:R-:W-:Y:S04]  /*4920*/  IMAD.MOV R14, RZ, RZ, -R15 ;  /* 0x000000ffff0e7224 */ /* 0x000fe800078e0a0f */
[----:B------:R-:W-:Y:S02]  /*4930*/  IMAD R14, R102, R14, R9 ;  /* 0x0000000e660e7224 */ /* 0x000fe400078e0209 */
[C---:B------:R-:W-:Y:S05]  /*4940*/  @!P0 IMAD.HI.U32 R10, R3.reuse, R4, RZ ;  /* 0x00000004030a8227 */ /* 0x040fea00078e00ff */
[----:B------:R-:W-:Y:S04]  /*4950*/  @!P0 SHF.R.U32.HI R10, RZ, R5, R10 ;  /* 0x00000005ff0a8219 */ /* 0x000fe8000001160a */
[----:B------:R-:W-:Y:S01]  /*4960*/  @!P0 SEL R0, R3, R10, !P2 ;  /* 0x0000000a03008207 */ /* 0x000fe20005000000 */
[----:B------:R-:W-:Y:S03]  /*4970*/  IMAD.MOV R10, RZ, RZ, -R3 ;  /* 0x000000ffff0a7224 */ /* 0x000fe600078e0a03 */
[----:B------:R-:W-:Y:S01]  /*4980*/  @!P0 IADD3 R15, PT, PT, R15, -R0, RZ ;  /* 0x800000000f0f8210 */ /* 0x000fe20007ffe0ff */
[----:B------:R-:W-:Y:S01]  /*4990*/  @!P0 IMAD R0, R11, R14, R0 ;  /* 0x0000000e0b008224 */ /* 0x000fe200078e0200 */
[----:B------:R-:W-:Y:S01]  /*49a0*/  IADD3 R11, PT, PT, -R9, RZ, RZ ;  /* 0x000000ff090b7210 */ /* 0x000fe20007ffe1ff */
[----:B------:R-:W-:Y:S02]  /*49b0*/  IMAD R13, R2, R10, R13 ;  /* 0x0000000a020d7224 */ /* 0x000fe400078e020d */
[----:B------:R-:W-:Y:S02]  /*49c0*/  @!P0 IMAD R9, R15, R102, R3 ;  /* 0x000000660f098224 */ /* 0x000fe400078e0203 */
[----:B------:R-:W-:Y:S02]  /*49d0*/  @!P0 IMAD.MOV.U32 R3, RZ, RZ, R0 ;  /* 0x000000ffff038224 */ /* 0x000fe400078e0000 */
[----:B------:R-:W-:Y:S02]  /*49e0*/  IMAD R8, R6, R11, R8 ;  /* 0x0000000b06087224 */ /* 0x000fe400078e0208 */
[----:B------:R-:W-:Y:S02]  /*49f0*/  IMAD R13, R3, R2, R13 ;  /* 0x00000002030d7224 */ /* 0x000fe400078e020d */
[----:B------:R-:W-:Y:S02]  /*4a00*/  IMAD R8, R9, R6, R8 ;  /* 0x0000000609087224 */ /* 0x000fe400078e0208 */
.L_x_93:
[----:B------:R-:W-:Y:S05]  /*4a10*/  BRA.U UP1, `(.L_x_94) ;  /* 0x0000000101107547 */ /* 0x000fea000b800000 */
[----:B------:R-:W-:Y:S04]  /*4a20*/  MOV R0, UR14 ;  /* 0x0000000e00007c02 */ /* 0x000fe80008000f00 */
[----:B------:R-:W-:Y:S04]  /*4a30*/  SHF.L.U32 R3, R0, 0x1f, RZ ;  /* 0x0000001f00037819 */ /* 0x000fe800000006ff */
[----:B------:R-:W1:Y:S02]  /*4a40*/  SYNCS.PHASECHK.TRANS64.TRYWAIT P0, [UR6+0xa8], R3 ;  /* 0x0000a803ff0075a7 */ /* 0x000e640008001106 */
[----:B-1----:R-:W-:Y:S05]  /*4a50*/  @!P0 BRA `(.L_x_95) ;  /* 0x0000004000548947 */ /* 0x002fea0003800000 */
.L_x_94:
[----:B------:R-:W-:Y:S05]  /*4a60*/  BRA.U !UP5, `(.L_x_96) ;  /* 0x000000010d347547 */ /* 0x000fea000b800000 */
[----:B------:R-:W-:Y:S01]  /*4a70*/  UPLOP3.LUT UP0, UPT, UPT, UPT, UP4, 0x80, 0x8 ;  /* 0x000000000008789c */ /* 0x000fe20003f0f040 */
[----:B-1----:R-:W-:Y:S02]  /*4a80*/  HFMA2 R0, -RZ, RZ, 0, 5.9604644775390625e-08 ;  /* 0x00000001ff007431 */ /* 0x002fe400000001ff */
[----:B------:R-:W-:Y:S03]  /*4a90*/  IMAD.MOV.U32 R216, RZ, RZ, 0x1 ;  /* 0x00000001ffd87424 */ /* 0x000fe600078e00ff */
[----:B------:R-:W-:Y:S05]  /*4aa0*/  PLOP3.LUT P0, PT, PT, PT, UP0, 0x80, 0x8 ;  /* 0x000000000008781c */ /* 0x000fea0003f0f008 */
[----:B------:R-:W1:Y:S01]  /*4ab0*/  @UP0 LDCU.64 UR8, c[0x0][0x888] ;  /* 0x00011100ff0807ac */ /* 0x000e620008000a00 */
[----:B------:R-:W-:Y:S07]  /*4ac0*/  @UP0 UIMAD UR7, UR36, UR4, URZ ;  /* 0x00000004240702a4 */ /* 0x000fee000f8e02ff */
[----:B------:R-:W-:Y:S01]  /*4ad0*/  @!P0 PRMT R216, R0, 0x7610, R216 ;  /* 0x0000761000d88816 */ /* 0x000fe200000000d8 */
[----:B-1----:R-:W-:Y:S03]  /*4ae0*/  @UP0 UIMAD.WIDE UR8, UR7, 0x4, UR8 ;  /* 0x00000004070808a5 */ /* 0x002fe6000f8e0208 */
[----:B------:R-:W1:Y:S03]  /*4af0*/  @!UP0 LDCU UR7, c[0x0][0x880] ;  /* 0x00011000ff0787ac */ /* 0x000e660008000800 */
[----:B------:R-:W-:Y:S01]  /*4b00*/  IMAD.U32 R10, RZ, RZ, UR8 ;  /* 0x00000008ff0a7e24 */ /* 0x000fe2000f8e00ff */
[----:B------:R-:W-:Y:S05]  /*4b10*/  MOV R11, UR9 ;  /* 0x00000009000b7c02 */ /* 0x000fea0008000f00 */
[----:B-----5:R4:W5:Y:S02]  /*4b20*/  @P0 LDG.E R111, desc[UR40][R10.64] ;  /* 0x000000280a6f0981 */ /* 0x020964000c1e1900 */
[----:B-1--4-:R-:W-:Y:S07]  /*4b30*/  @!P0 IMAD.U32 R111, RZ, RZ, UR7 ;  /* 0x00000007ff6f8e24 */ /* 0x012fee000f8e00ff */
.L_x_96:
[----:B-----5:R-:W-:Y:S01]  /*4b40*/  @!P4 FSETP.EQ.AND P5, PT, R111, RZ, PT ;  /* 0x000000ff6f00c20b */ /* 0x020fe20003fa2000 */
[----:B------:R-:W-:Y:S01]  /*4b50*/  @!UPT UIADD3 URZ, UPT, UPT, URZ, URZ, URZ ;  /* 0x000000fffffff290 */ /* 0x000fe2000fffe0ff */
[----:B------:R-:W-:Y:S11]  /*4b60*/  @!P4 BRA `(.L_x_97) ;  /* 0x000000000014c947 */ /* 0x000ff60003800000 */
[----:B------:R-:W-:Y:S02]  /*4b70*/  LOP3.LUT P0, RZ, R216, 0xff, RZ, 0xc0, !PT ;  /* 0x000000ffd8ff7812 */ /* 0x000fe4000780c0ff */
[----:B------:R-:W-:Y:S04]  /*4b80*/  PLOP3.LUT P5, PT, PT, PT, UP0, 0x80, 0x8 ;  /* 0x000000000008781c */ /* 0x000fe80003faf008 */
[----:B------:R-:W-:Y:S07]  /*4b90*/  PLOP3.LUT P5, PT, P5, PT, PT, 0x8, 0x80 ;  /* 0x000000000080781c */ /* 0x000fee0002fae170 */
[----:B------:R-:W-:Y:S11]  /*4ba0*/  @P0 FSETP.EQ.AND P5, PT, R111, RZ, PT ;  /* 0x000000ff6f00020b */ /* 0x000ff60003fa2000 */
[----:B------:R-:W-:Y:S02]  /*4bb0*/  @!UPT UIADD3 URZ, UPT, UPT, URZ, URZ, URZ ;  /* 0x000000fffffff290 */ /* 0x000fe4000fffe0ff */
.L_x_97:
[----:B------:R-:W4:Y:S01]  /*4bc0*/  SYNCS.PHASECHK.TRANS64.TRYWAIT P4, [UR6+0x98], R26 ;  /* 0x0000981aff0075a7 */ /* 0x000f220008081106 */
[----:B------:R-:W-:Y:S01]  /*4bd0*/  @P3 SHF.R.U32.HI R27, RZ, 0x10, R21 ;  /* 0x00000010ff1b3819 */ /* 0x000fe20000011615 */
[----:B------:R-:W-:Y:S01]  /*4be0*/  VIADD R29, R29, 0x1 ;  /* 0x000000011d1d7836 */ /* 0x000fe20000000000 */
[----:B------:R-:W5:Y:S08]  /*4bf0*/  LDC.64 R14, c[0x0][0xb10] ;  /* 0x0002c400ff0e7b82 */ /* 0x000f700000000a00 */
[----:B------:R-:W2:Y:S08]  /*4c00*/  LDC.64 R10, c[0x0][0xb18] ;  /* 0x0002c600ff0a7b82 */ /* 0x000eb00000000a00 */
[----:B-1----:R-:W1:Y:S08]  /*4c10*/  @!P1 LDC R0, c[0x0][0xb20] ;  /* 0x0002c800ff009b82 */ /* 0x002e700000000800 */
[----:B------:R-:W3:Y:S01]  /*4c20*/  @!P1 LDC R3, c[0x0][0xb0c] ;  /* 0x0002c300ff039b82 */ /* 0x000ee20000000800 */
[----:B-----5:R-:W-:Y:S05]  /*4c30*/  @!P1 IMAD.HI.U32 R14, R13, R14, RZ ;  /* 0x0000000e0d0e9227 */ /* 0x020fea00078e00ff */
[----:B------:R-:W-:Y:S01]  /*4c40*/  @!P1 SHF.R.U32.HI R14, RZ, R15, R14 ;  /* 0x0000000fff0e9219 */ /* 0x000fe2000001160e */
[----:B--2---:R-:W-:Y:S01]  /*4c50*/  @!P1 IMAD.HI.U32 R11, R8, R11, RZ ;  /* 0x0000000b080b9227 */ /* 0x004fe200078e00ff */
[----:B------:R-:W-:Y:S04]  /*4c60*/  @!P1 ISETP.NE.AND P0, PT, R10, 0x1, PT ;  /* 0x000000010a00980c */ /* 0x000fe80003f05270 */
[----:B-1----:R-:W-:Y:S02]  /*4c70*/  @!P1 SHF.R.U32.HI R9, RZ, R0, R11 ;  /* 0x00000000ff099219 */ /* 0x002fe4000001160b */
[----:B---3--:R-:W-:Y:S02]  /*4c80*/  @!P1 ISETP.NE.AND P2, PT, R3, 0x1, PT ;  /* 0x000000010300980c */ /* 0x008fe40003f45270 */
[----:B------:R-:W-:Y:S02]  /*4c90*/  @!P1 SEL R9, R8, R9, !P0 ;  /* 0x0000000908099207 */ /* 0x000fe40004000000 */
[----:B------:R-:W-:Y:S02]  /*4ca0*/  ELECT P0, URZ, PT ;  /* 0x0000000000ff782f */ /* 0x000fe40003800000 */
[----:B------:R-:W-:Y:S05]  /*4cb0*/  @!P1 SEL R14, R13, R14, !P2 ;  /* 0x0000000e0d0e9207 */ /* 0x000fea0005000000 */
[----:B------:R-:W-:Y:S02]  /*4cc0*/  @!P1 IMAD.IADD R0, R9, 0x1, -R14 ;  /* 0x0000000109009824 */ /* 0x000fe400078e0a0e */
[----:B------:R-:W-:Y:S02]  /*4cd0*/  @!P1 IMAD.IADD R9, R14, 0x1, -R9 ;  /* 0x000000010e099824 */ /* 0x000fe400078e0a09 */
[----:B------:R-:W-:Y:S02]  /*4ce0*/  @!P1 IMAD R13, R0, R3, R13 ;  /* 0x00000003000d9224 */ /* 0x000fe400078e020d */
[----:B------:R-:W-:Y:S01]  /*4cf0*/  @!P1 IMAD R8, R9, R10, R8 ;  /* 0x0000000a09089224 */ /* 0x000fe200078e0208 */
[----:B----4-:R-:W-:Y:S06]  /*4d00*/  @!P4 BRA `(.L_x_98) ;  /* 0x0000003c00c0c947 */ /* 0x010fec0003800000 */
.L_x_164:
[----:B------:R-:W-:Y:S01]  /*4d10*/  PLOP3.LUT P5, PT, P5, P0, PT, 0xf2, 0x2f ;  /* 0x00000000002f781c */ /* 0x000fe20002fa1e72 */
[----:B------:R-:W-:Y:S01]  /*4d20*/  UMOV UR22, 0x0 ;  /* 0x0000000000167882 */ /* 0x000fe20000000000 */
[----:B------:R-:W-:Y:S01]  /*4d30*/  UMOV UR23, 0x10000000 ;  /* 0x1000000000177882 */ /* 0x000fe20000000000 */
[----:B------:R-:W-:Y:S01]  /*4d40*/  LOP3.LUT R30, R30, 0x1, RZ, 0x3c, !PT ;  /* 0x000000011e1e7812 */ /* 0x000fe200078e3cff */
[----:B------:R-:W-:Y:S01]  /*4d50*/  UMOV UR28, UR36 ;  /* 0x00000024001c7c82 */ /* 0x000fe20008000000 */
[----:B------:R-:W-:Y:S01]  /*4d60*/  UMOV UR20, UR36 ;  /* 0x0000002400147c82 */ /* 0x000fe20008000000 */
[----:B------:R-:W-:Y:S01]  /*4d70*/  UMOV UR12, UR36 ;  /* 0x00000024000c7c82 */ /* 0x000fe20008000000 */
[----:B------:R-:W-:Y:S06]  /*4d80*/  @P3 R2UR UR36, R27 ;  /* 0x000000001b2432ca */ /* 0x000fec00000e0000 */
[----:B-1----:R-:W-:Y:S01]  /*4d90*/  @!P5 IADD3 R3, P0, PT, R32, 0x580, RZ ;  /* 0x000005802003d810 */ /* 0x002fe20007f1e0ff */
[----:B------:R-:W-:Y:S01]  /*4da0*/  @!P5 IMAD R215, R215, 0x60, RZ ;  /* 0x00000060d7d7d824 */ /* 0x000fe200078e02ff */
[----:B------:R-:W-:Y:S01]  /*4db0*/  VOTEU.ALL UP1, P5 ;  /* 0x0000000000ff7886 */ /* 0x000fe20002820000 */
[----:B------:R-:W-:Y:S01]  /*4dc0*/  @!P5 IMAD.SHL.U32 R213, R213, 0x80, RZ ;  /* 0x00000080d5d5d824 */ /* 0x000fe200078e00ff */
[----:B------:R-:W-:Y:S01]  /*4dd0*/  @!P5 R2UR UR8, R3 ;  /* 0x000000000308d2ca */ /* 0x000fe200000e0000 */
[----:B------:R-:W-:Y:S01]  /*4de0*/  @!P5 IMAD.X R0, RZ, RZ, R33, P0 ;  /* 0x000000ffff00d224 */ /* 0x000fe200000e0621 */
[----:B------:R-:W-:Y:S01]  /*4df0*/  @!P5 R2UR UR26, R215 ;  /* 0x00000000d71ad2ca */ /* 0x000fe200000e0000 */
[----:B------:R-:W-:Y:S01]  /*4e00*/  @!UP1 UIADD3 UR25, UPT, UPT, UR6, 0x90, URZ ;  /* 0x0000009006199890 */ /* 0x000fe2000fffe0ff */
[----:B------:R-:W-:Y:S01]  /*4e10*/  @!P5 R2UR UR27, R213 ;  /* 0x00000000d51bd2ca */ /* 0x000fe200000e0000 */
[----:B------:R-:W-:Y:S01]  /*4e20*/  @!UP1 UIADD3 UR24, UPT, UPT, UR6, 0x200, URZ ;  /* 0x0000020006189890 */ /* 0x000fe2000fffe0ff */
[----:B------:R-:W-:Y:S01]  /*4e30*/  @!P5 R2UR UR7, R0 ;  /* 0x000000000007d2ca */ /* 0x000fe200000e0000 */
[----:B------:R-:W-:Y:S01]  /*4e40*/  VOTEU.ALL UP3, P5 ;  /* 0x0000000000ff7886 */ /* 0x000fe20002860000 */
[----:B------:R-:W-:Y:S01]  /*4e50*/  @!UP1 UIADD3 UR16, UPT, UPT, UR6, 0x1200, URZ ;  /* 0x0000120006109890 */ /* 0x000fe2000fffe0ff */
[C---:B------:R-:W-:Y:S01]  /*4e60*/  ISETP.NE.AND P0, PT, R29.reuse, 0x2, PT ;  /* 0x000000021d00780c */ /* 0x040fe20003f05270 */
[----:B------:R-:W-:Y:S01]  /*4e70*/  VOTEU.ALL UP2, P5 ;  /* 0x0000000000ff7886 */ /* 0x000fe20002840000 */
[----:B------:R-:W-:Y:S01]  /*4e80*/  UMOV UR17, UR25 ;  /* 0x0000001900117c82 */ /* 0x000fe20008000000 */
[----:B------:R-:W-:Y:S01]  /*4e90*/  UMOV UR9, UR25 ;  /* 0x0000001900097c82 */ /* 0x000fe20008000000 */
[----:B------:R-:W-:Y:S01]  /*4ea0*/  IMAD.U32 R10, RZ, RZ, UR8 ;  /* 0x00000008ff0a7e24 */ /* 0x000fe2000f8e00ff */
[----:B------:R-:W-:Y:S01]  /*4eb0*/  @!UP1 UIADD3 UR8, UPT, UPT, UR6, 0x2200, URZ ;  /* 0x0000220006089890 */ /* 0x000fe2000fffe0ff */
[----:B------:R-:W-:Y:S01]  /*4ec0*/  SEL R3, RZ, 0x1, P0 ;  /* 0x00000001ff037807 */ /* 0x000fe20000000000 */
[----:B------:R-:W-:Y:S01]  /*4ed0*/  @!UP1 UIADD3 UR18, UPT, UPT, UR26, 0x20, URZ ;  /* 0x000000201a129890 */ /* 0x000fe2000fffe0ff */
[----:B------:R-:W-:Y:S01]  /*4ee0*/  SEL R29, R29, RZ, P0 ;  /* 0x000000ff1d1d7207 */ /* 0x000fe20000000000 */
[----:B------:R-:W-:Y:S01]  /*4ef0*/  UMOV UR19, UR27 ;  /* 0x0000001b00137c82 */ /* 0x000fe20008000000 */
[----:B------:R-:W-:Y:S01]  /*4f00*/  IMAD.U32 R11, RZ, RZ, UR7 ;  /* 0x00000007ff0b7e24 */ /* 0x000fe2000f8e00ff */
[----:B------:R-:W-:Y:S01]  /*4f10*/  @!P5 R2UR UR30, R10 ;  /* 0x000000000a1ed2ca */ /* 0x000fe200000e0000 */
[----:B------:R-:W-:Y:S01]  /*4f20*/  @!UP1 UIADD3 UR10, UPT, UPT, UR26, 0x40, URZ ;  /* 0x000000401a0a9890 */ /* 0x000fe2000fffe0ff */
[----:B------:R-:W-:Y:S01]  /*4f30*/  LOP3.LUT R28, R28, R3, RZ, 0x3c, !PT ;  /* 0x000000031c1c7212 */ /* 0x000fe200078e3cff */
[----:B------:R-:W-:Y:S01]  /*4f40*/  VOTEU.ALL UP1, P5 ;  /* 0x0000000000ff7886 */ /* 0x000fe20002820000 */
[----:B------:R-:W-:Y:S01]  /*4f50*/  @!P5 R2UR UR31, R11 ;  /* 0x000000000b1fd2ca */ /* 0x000fe200000e0000 */
[----:B------:R-:W-:Y:S01]  /*4f60*/  UMOV UR11, UR27 ;  /* 0x0000001b000b7c82 */ /* 0x000fe20008000000 */
[----:B------:R-:W-:Y:S02]  /*4f70*/  IMAD.IADD R215, R8, 0x1, R212 ;  /* 0x0000000108d77824 */ /* 0x000fe400078e02d4 */
[----:B------:R-:W-:Y:S09]  /*4f80*/  IMAD.IADD R213, R13, 0x1, R214 ;  /* 0x000000010dd57824 */ /* 0x000ff200078e02d6 */
[----:B------:R4:W-:Y:S01]  /*4f90*/  @!UP3 UTMALDG.3D [UR24], [UR30], desc[UR22] ;  /* 0x000016181e00b5b4 */ /* 0x0009e20008011000 */
[----:B------:R4:W-:Y:S01]  /*4fa0*/  @!UP2 UTMALDG.3D [UR16], [UR30], desc[UR22] ;  /* 0x000016101e00a5b4 */ /* 0x0009e20008011000 */
[----:B------:R4:W-:Y:S01]  /*4fb0*/  @!UP1 UTMALDG.3D [UR8], [UR30], desc[UR22] ;  /* 0x000016081e0095b4 */ /* 0x0009e20008011000 */
[----:B------:R4:W-:Y:S01]  /*4fc0*/  @!P5 SYNCS.ARRIVE.TRANS64.RED.A0TR RZ, [UR6+0x90], R25 ;  /* 0x00009019ffffd9a7 */ /* 0x0009e20008300406 */
[----:B------:R-:W-:Y:S01]  /*4fd0*/  UPLOP3.LUT UP1, UPT, UPT, UPT, UPT, 0x80, 0x8 ;  /* 0x000000000008789c */ /* 0x000fe20003f2f070 */
[----:B------:R-:W-:Y:S01]  /*4fe0*/  SYNCS.ARRIVE.TRANS64.RED.A1T0 RZ, [UR37], RZ ;  /* 0x000000ffffff79a7 */ /* 0x000fe20008100425 */
[----:B------:R-:W-:Y:S09]  /*4ff0*/  @P3 BRA `(.L_x_99) ;  /* 0xfffffff400803947 */ /* 0x000ff2000383ffff */
[----:B------:R-:W-:Y:S07]  /*5000*/  MOV R0, UR6 ;  /* 0x0000000600007c02 */ /* 0x000fee0008000f00 */
.L_x_100:
[----:B-1----:R-:W-:-:S04]  /*5010*/  SHF.L.U32 R3, R30, 0x1f, RZ ;  /* 0x0000001f1e037819 */ /* 0x002fc800000006ff */
[----:B------:R1:W2:Y:S03]  /*5020*/  SYNCS.PHASECHK.TRANS64.TRYWAIT P0, [R0+URZ+0x98], R3 ;  /* 0x00009803000075a7 */ /* 0x0002a600080011ff */
[----:B--2---:R-:W-:Y:S05]  /*5030*/  @!P0 NANOSLEEP.SYNCS 0x989680 ;  /* 0x009896800000895d */ /* 0x004fea0003900000 */
[----:B------:R-:W2:Y:S02]  /*5040*/  @!P0 SYNCS.PHASECHK.TRANS64 P0, [R0+URZ+0x98], R3 ;  /* 0x00009803000085a7 */ /* 0x000ea400080010ff */
[----:B--2-4-:R-:W-:Y:S05]  /*5050*/  @P0 EXIT ;  /* 0x000000000000094d */ /* 0x014fea0003800000 */
[----:B------:R-:W-:Y:S05]  /*5060*/  BRA `(.L_x_100) ;  /* 0xfffffffc00e87947 */ /* 0x000fea000383ffff */
.L_x_91:
[----:B------:R-:W-:-:S06]  /*5070*/  UISETP.GE.AND UP1, UPT, UR10, 0x4, UPT ;  /* 0x000000040a00788c */ /* 0x000fcc000bf26270 */
[----:B------:R-:W-:-:S13]  /*5080*/  PLOP3.LUT P0, PT, PT, PT, UP1, 0x80, 0x8 ;  /* 0x000000000008781c */ /* 0x000fda0003f0f018 */
[----:B------:R-:W-:Y:S05]  /*5090*/  @!P0 EXIT ;  /* 0x000000000000894d */ /* 0x000fea0003800000 */
[----:B------:R-:W-:Y:S01]  /*50a0*/  BAR.SYNC.DEFER_BLOCKING 0x6, 0xa0 ;  /* 0x0182800000007b1d */ /* 0x000fe20000010000 */
[C---:B------:R-:W-:Y:S02]  /*50b0*/  IMAD.SHL.U32 R224, R223.reuse, 0x20, RZ ;  /* 0x00000020dfe07824 */ /* 0x040fe400078e00ff */
[----:B------:R-:W-:Y:S02]  /*50c0*/  HFMA2 R7, -RZ, RZ, 0, 9.5367431640625e-07 ;  /* 0x00000010ff077431 */ /* 0x000fe400000001ff */
[C---:B------:R-:W-:Y:S01]  /*50d0*/  IMAD.SHL.U32 R0, R223.reuse, 0x4, RZ ;  /* 0x00000004df007824 */ /* 0x040fe200078e00ff */
[----:B------:R-:W-:Y:S01]  /*50e0*/  CS2R R228, SRZ ;  /* 0x0000000000e47805 */ /* 0x000fe2000001ff00 */
[----:B------:R-:W-:Y:S01]  /*50f0*/  IMAD.MOV.U32 R219, RZ, RZ, 0x1010 ;  /* 0x00001010ffdb7424 */ /* 0x000fe200078e00ff */
[----:B------:R-:W-:Y:S01]  /*5100*/  UMOV UR43, 0x400 ;  /* 0x00000400002b7882 */ /* 0x000fe20000000000 */
[----:B------:R-:W1:Y:S01]  /*5110*/  LDC R221, c[0x0][0x370] ;  /* 0x0000dc00ffdd7b82 */ /* 0x000e620000000800 */
[----:B------:R-:W-:Y:S01]  /*5120*/  ULEA UR43, UR37, UR43, 0x18 ;  /* 0x0000002b252b7291 */ /* 0x000fe2000f8ec0ff */
[----:B------:R-:W-:Y:S01]  /*5130*/  LOP3.LUT P0, R5, R224, 0x80, RZ, 0xc0, !PT ;  /* 0x00000080e0057812 */ /* 0x000fe2000780c0ff */
[----:B------:R-:W-:Y:S01]  /*5140*/  IMAD.U32 R2, R223, 0x10000, RZ ;  /* 0x00010000df027824 */ /* 0x000fe200078e00ff */
[----:B------:R-:W-:Y:S01]  /*5150*/  MOV R232, RZ ;  /* 0x000000ff00e87202 */ /* 0x000fe20000000f00 */
[----:B------:R-:W-:Y:S01]  /*5160*/  UIADD3 UR4, UPT, UPT, UR43, 0x3200, URZ ;  /* 0x000032002b047890 */ /* 0x000fe2000fffe0ff */
[----:B------:R-:W-:Y:S01]  /*5170*/  LOP3.LUT R5, R5, 0x10, R0, 0xf8, !PT ;  /* 0x0000001005057812 */ /* 0x000fe200078ef800 */
[----:B------:R-:W-:Y:S01]  /*5180*/  IMAD.MOV.U32 R109, RZ, RZ, RZ ;  /* 0x000000ffff6d7224 */ /* 0x000fe200078e00ff */
[----:B------:R-:W2:Y:S01]  /*5190*/  LDC R104, c[0x0][0xb0c] ;  /* 0x0002c300ff687b82 */ /* 0x000ea20000000800 */
[----:B------:R-:W-:Y:S01]  /*51a0*/  SEL R7, R7, 0xfffffff0, !P0 ;  /* 0xfffffff007077807 */ /* 0x000fe20004000000 */
[----:B------:R-:W-:Y:S01]  /*51b0*/  IMAD.MOV.U32 R227, RZ, RZ, RZ ;  /* 0x000000ffffe37224 */ /* 0x000fe200078e00ff */
[----:B------:R-:W-:Y:S01]  /*51c0*/  LOP3.LUT R224, R5, 0xf60, R224, 0xf8, !PT ;  /* 0x00000f6005e07812 */ /* 0x000fe200078ef8e0 */
[----:B------:R-:W-:Y:S01]  /*51d0*/  IMAD.MOV.U32 R5, RZ, RZ, 0x2010 ;  /* 0x00002010ff057424 */ /* 0x000fe200078e00ff */
[----:B------:R-:W-:Y:S01]  /*51e0*/  SEL R219, R219, 0xff0, !P0 ;  /* 0x00000ff0dbdb7807 */ /* 0x000fe20004000000 */
[----:B------:R-:W3:Y:S01]  /*51f0*/  LDCU.64 UR46, c[0x0][0x348] ;  /* 0x00006900ff2e77ac */ /* 0x000ee20008000a00 */
[----:B------:R-:W-:Y:S01]  /*5200*/  IADD3 R218, PT, PT, R224, UR43, RZ ;  /* 0x0000002be0da7c10 */ /* 0x000fe2000fffe0ff */
[----:B------:R-:W4:Y:S01]  /*5210*/  LDC R217, c[0x0][0xb20] ;  /* 0x0002c800ffd97b82 */ /* 0x000f220000000800 */
[----:B------:R-:W3:Y:S01]  /*5220*/  LDS R3, [UR43+0x160] ;  /* 0x0001602bff037984 */ /* 0x000ee20008000800 */
[----:B------:R-:W-:Y:S01]  /*5230*/  LOP3.LUT R2, R2, 0x600000, RZ, 0xc0, !PT ;  /* 0x0060000002027812 */ /* 0x000fe200078ec0ff */
[----:B------:R-:W1:Y:S01]  /*5240*/  LDCU.64 UR38, c[0x0][0x888] ;  /* 0x00011100ff2677ac */ /* 0x000e620008000a00 */
[----:B------:R-:W-:Y:S01]  /*5250*/  SEL R5, R5, 0x1ff0, !P0 ;  /* 0x00001ff005057807 */ /* 0x000fe20004000000 */
[--C-:B------:R-:W-:Y:S01]  /*5260*/  IMAD.IADD R220, R7, 0x1, R218.reuse ;  /* 0x0000000107dc7824 */ /* 0x100fe200078e02da */
[----:B------:R-:W-:Y:S01]  /*5270*/  MOV R230, UR4 ;  /* 0x0000000400e67c02 */ /* 0x000fe20008000f00 */
[----:B------:R-:W-:Y:S01]  /*5280*/  IMAD.IADD R219, R219, 0x1, R218 ;  /* 0x00000001dbdb7824 */ /* 0x000fe200078e02da */
[----:B------:R-:W1:Y:S01]  /*5290*/  LDC R103, c[0x0][0xb30] ;  /* 0x0002cc00ff677b82 */ /* 0x000e620000000800 */
[----:B------:R-:W-:Y:S01]  /*52a0*/  IADD3 R218, PT, PT, R5, R218, RZ ;  /* 0x000000da05da7210 */ /* 0x000fe20007ffe0ff */
[----:B------:R-:W-:-:S06]  /*52b0*/  UIADD3 UR42, UPT, UPT, UR43, 0x200, URZ ;  /* 0x000002002b2a7890 */ /* 0x000fcc000fffe0ff */
[----:B------:R-:W1:Y:S08]  /*52c0*/  LDC.64 R206, c[0x0][0xb10] ;  /* 0x0002c400ffce7b82 */ /* 0x000e700000000a00 */
[----:B------:R-:W1:Y:S08]  /*52d0*/  LDC.64 R100, c[0x0][0xb18] ;  /* 0x0002c600ff647b82 */ /* 0x000e700000000a00 */
[----:B------:R-:W1:Y:S08]  /*52e0*/  LDC.64 R202, c[0x0][0x888] ;  /* 0x00022200ffca7b82 */ /* 0x000e700000000a00 */
[----:B------:R-:W1:Y:S01]  /*52f0*/  LDC.64 R98, c[0x0][0xb28] ;  /* 0x0002ca00ff627b82 */ /* 0x000e620000000a00 */
[----:B---3--:R-:W-:-:S07]  /*5300*/  IMAD.IADD R2, R3, 0x1, R2 ;  /* 0x0000000103027824 */ /* 0x008fce00078e0202 */
[----:B------:R-:W3:Y:S08]  /*5310*/  LDC.64 R204, c[0x0][0x890] ;  /* 0x00022400ffcc7b82 */ /* 0x000ef00000000a00 */
[----:B------:R-:W1:Y:S08]  /*5320*/  LDC.64 R200, c[0x0][0x8b0] ;  /* 0x00022c00ffc87b82 */ /* 0x000e700000000a00 */
[----:B------:R-:W1:Y:S08]  /*5330*/  LDC.64 R198, c[0x0][0x8a8] ;  /* 0x00022a00ffc67b82 */ /* 0x000e700000000a00 */
[----:B--2-4-:R-:W1:Y:S02]  /*5340*/  LDC R222, c[0x0][0x374] ;  /* 0x0000dd00ffde7b82 */ /* 0x014e640000000800 */
.L_x_120:
[----:B------:R-:W-:Y:S02]  /*5350*/  LEA R0, R232, UR43, 0x3 ;  /* 0x0000002be8007c11 */ /* 0x000fe4000f8e18ff */
[----:B------:R-:W-:Y:S02]  /*5360*/  SHF.L.U32 R3, R228, 0x1f, RZ ;  /* 0x0000001fe4037819 */ /* 0x000fe400000006ff */
[----:B------:R-:W-:Y:S02]  /*5370*/  LEA R16, R232, UR43, 0x4 ;  /* 0x0000002be8107c11 */ /* 0x000fe4000f8e20ff */
[----:B--2---:R-:W2:Y:S02]  /*5380*/  SYNCS.PHASECHK.TRANS64.TRYWAIT P0, [R0+URZ+0xb0], R3 ;  /* 0x0000b003000075a7 */ /* 0x004ea400080011ff */
[----:B--23--:R-:W-:Y:S05]  /*5390*/  @!P0 BRA `(.L_x_101) ;  /* 0x0000003800348947 */ /* 0x00cfea0003800000 */
.L_x_165:
[----:B------:R-:W4:Y:S01]  /*53a0*/  LDC.64 R14, c[0x0][0xb10] ;  /* 0x0002c400ff0e7b82 */ /* 0x000f220000000a00 */
[----:B------:R-:W3:Y:S01]  /*53b0*/  LDS.128 R16, [R16+0x140] ;  /* 0x0001400010107984 */ /* 0x000ee20000000c00 */
[----:B-1----:R-:W-:Y:S01]  /*53c0*/  ISETP.NE.AND P1, PT, R103, 0x1, PT ;  /* 0x000000016700780c */ /* 0x002fe20003f25270 */
[----:B--2---:R-:W-:Y:S01]  /*53d0*/  VIADD R0, R0, 0xc0 ;  /* 0x000000c000007836 */ /* 0x004fe20000000000 */
[----:B------:R-:W-:Y:S04]  /*53e0*/  ISETP.GE.AND P0, PT, R102, 0x1, PT ;  /* 0x000000016600780c */ /* 0x000fe80003f06270 */
[----:B------:R-:W1:Y:S01]  /*53f0*/  LDC.64 R12, c[0x0][0xb18] ;  /* 0x0002c600ff0c7b82 */ /* 0x000e620000000a00 */
[----:B------:R-:W-:Y:S01]  /*5400*/  PRMT R0, RZ, 0x654, R0 ;  /* 0x00000654ff007816 */ /* 0x000fe20000000000 */
[----:B------:R-:W-:Y:S01]  /*5410*/  @!PT LDS RZ, [RZ] ;  /* 0x00000000fffff984 */ /* 0x000fe20000000800 */
[----:B------:R-:W-:Y:S01]  /*5420*/  @!PT LDS RZ, [RZ] ;  /* 0x00000000fffff984 */ /* 0x000fe20000000800 */
[----:B------:R-:W-:Y:S01]  /*5430*/  @!PT LDS RZ, [RZ] ;  /* 0x00000000fffff984 */ /* 0x000fe20000000800 */
[----:B------:R-:W-:Y:S01]  /*5440*/  @!PT LDS RZ, [RZ] ;  /* 0x00000000fffff984 */ /* 0x000fe20000000800 */
[----:B------:R2:W-:Y:S06]  /*5450*/  MEMBAR.ALL.CTA ;  /* 0x0000000000007992 */ /* 0x0005ec0000008000 */
[----:B--2---:R-:W2:Y:S01]  /*5460*/  FENCE.VIEW.ASYNC.S ;  /* 0x00000000000073c6 */ /* 0x004ea20000000000 */
[----:B------:R-:W1:Y:S08]  /*5470*/  @!P1 LDC R11, c[0x0][0xb20] ;  /* 0x0002c800ff0b9b82 */ /* 0x000e700000000800 */
[----:B------:R-:W1:Y:S01]  /*5480*/  @!P1 LDC R10, c[0x0][0xb0c] ;  /* 0x0002c300ff0a9b82 */ /* 0x000e620000000800 */
[----:B--2---:R2:W-:Y:S01]  /*5490*/  SYNCS.ARRIVE.TRANS64.RED.A1T0 RZ, [R0+URZ], RZ ;  /* 0x000000ff00ff79a7 */ /* 0x0045e200081004ff */
[----:B---3--:R-:W-:Y:S04]  /*54a0*/  LOP3.LUT P4, RZ, R18, 0x1, RZ, 0xc0, !PT ;  /* 0x0000000112ff7812 */ /* 0x008fe8000788c0ff */
[----:B------:R-:W-:Y:S09]  /*54b0*/  P2R R231, PR, RZ, 0x10 ;  /* 0x00000010ffe77803 */ /* 0x000ff20000000000 */
[----:B------:R-:W-:Y:S02]  /*54c0*/  @P4 MOV R107, R16 ;  /* 0x00000010006b4202 */ /* 0x000fe40000000f00 */
[----:B------:R-:W-:Y:S01]  /*54d0*/  @P4 LOP3.LUT R105, R17, 0xffff, RZ, 0xc0, !PT ;  /* 0x0000ffff11694812 */ /* 0x000fe200078ec0ff */
[----:B--2-4-:R-:W-:Y:S06]  /*54e0*/  @!P0 BRA `(.L_x_102) ;  /* 0x0000000000a48947 */ /* 0x014fec0003800000 */
[----:B------:R-:W-:Y:S01]  /*54f0*/  IMAD.HI.U32 R22, R222, R101, RZ ;  /* 0x00000065de167227 */ /* 0x000fe200078e00ff */
[----:B------:R-:W-:Y:S02]  /*5500*/  ISETP.NE.AND P0, PT, R100, 0x1, PT ;  /* 0x000000016400780c */ /* 0x000fe40003f05270 */
[----:B------:R-:W-:Y:S01]  /*5510*/  ISETP.NE.AND P2, PT, R102, 0x1, PT ;  /* 0x000000016600780c */ /* 0x000fe20003f45270 */
[-C--:B------:R-:W-:Y:S01]  /*5520*/  IMAD.HI.U32 R20, R221, R206.reuse, RZ ;  /* 0x000000cedd147227 */ /* 0x080fe200078e00ff */
[----:B------:R-:W-:Y:S02]  /*5530*/  SHF.R.U32.HI R21, RZ, R217, R22 ;  /* 0x000000d9ff157219 */ /* 0x000fe40000011616 */
[----:B------:R-:W-:Y:S01]  /*5540*/  ISETP.NE.AND P3, PT, R104, 0x1, PT ;  /* 0x000000016800780c */ /* 0x000fe20003f65270 */
[----:B------:R-:W-:Y:S01]  /*5550*/  IMAD.HI.U32 R26, R105, R101, RZ ;  /* 0x00000065691a7227 */ /* 0x000fe200078e00ff */
[----:B------:R-:W-:Y:S02]  /*5560*/  SHF.R.U32.HI R20, RZ, R207, R20 ;  /* 0x000000cfff147219 */ /* 0x000fe40000011614 */
[----:B------:R-:W-:Y:S01]  /*5570*/  SEL R3, R222, R21, !P0 ;  /* 0x00000015de037207 */ /* 0x000fe20004000000 */
[----:B------:R-:W-:Y:S01]  /*5580*/  IMAD.HI.U32 R24, R107, R206, RZ ;  /* 0x000000ce6b187227 */ /* 0x000fe200078e00ff */
[----:B------:R-:W-:Y:S03]  /*5590*/  SEL R7, R221, R20, !P3 ;  /* 0x00000014dd077207 */ /* 0x000fe60005800000 */
[-C--:B------:R-:W-:Y:S01]  /*55a0*/  IMAD.HI.U32 R20, R3, R98.reuse, RZ ;  /* 0x0000006203147227 */ /* 0x080fe200078e00ff */
[----:B------:R-:W-:Y:S03]  /*55b0*/  SHF.R.U32.HI R24, RZ, R207, R24 ;  /* 0x000000cfff187219 */ /* 0x000fe60000011618 */
[----:B------:R-:W-:Y:S01]  /*55c0*/  IMAD.HI.U32 R22, R7, R98, RZ ;  /* 0x0000006207167227 */ /* 0x000fe200078e00ff */
[----:B------:R-:W-:Y:S02]  /*55d0*/  @P2 SHF.R.U32.HI R3, RZ, R99, R20 ;  /* 0x00000063ff032219 */ /* 0x000fe40000011614 */
[----:B------:R-:W-:Y:S02]  /*55e0*/  SHF.R.U32.HI R20, RZ, R217, R26 ;  /* 0x000000d9ff147219 */ /* 0x000fe4000001161a */
[----:B------:R-:W-:Y:S01]  /*55f0*/  @P2 SHF.R.U32.HI R7, RZ, R99, R22 ;  /* 0x00000063ff072219 */ /* 0x000fe20000011616 */
[C---:B------:R-:W-:Y:S01]  /*5600*/  IMAD R4, R102.reuse, R3, RZ ;  /* 0x0000000366047224 */ /* 0x040fe200078e02ff */
[----:B------:R-:W-:Y:S02]  /*5610*/  SEL R5, R105, R20, !P0 ;  /* 0x0000001469057207 */ /* 0x000fe40004000000 */
[----:B------:R-:W-:Y:S01]  /*5620*/  SEL R3, R107, R24, !P3 ;  /* 0x000000186b037207 */ /* 0x000fe20005800000 */
[----:B------:R-:W-:Y:S01]  /*5630*/  IMAD R6, R102, R7, RZ ;  /* 0x0000000766067224 */ /* 0x000fe200078e02ff */
[C---:B------:R-:W-:Y:S01]  /*5640*/  ISETP.GE.AND P0, PT, R5.reuse, R4, PT ;  /* 0x000000040500720c */ /* 0x040fe20003f06270 */
[----:B------:R-:W-:Y:S03]  /*5650*/  IMAD.HI.U32 R8, R5, R98, RZ ;  /* 0x0000006205087227 */ /* 0x000fe600078e00ff */
[----:B------:R-:W-:Y:S01]  /*5660*/  ISETP.GE.OR P0, PT, R3, R6, P0 ;  /* 0x000000060300720c */ /* 0x000fe20000706670 */
[----:B------:R-:W-:Y:S01]  /*5670*/  IMAD.MOV R6, RZ, RZ, -R3 ;  /* 0x000000ffff067224 */ /* 0x000fe200078e0a03 */
[-C--:B------:R-:W-:Y:S03]  /*5680*/  SHF.R.U32.HI R8, RZ, R99.reuse, R8 ;  /* 0x00000063ff087219 */ /* 0x080fe60000011608 */
[----:B------:R-:W-:Y:S01]  /*5690*/  IMAD R107, R104, R6, R107 ;  /* 0x00000006686b7224 */ /* 0x000fe200078e026b */
[----:B------:R-:W-:Y:S05]  /*56a0*/  SEL R9, R5, R8, !P2 ;  /* 0x0000000805097207 */ /* 0x000fea0005000000 */
[----:B------:R-:W-:Y:S02]  /*56b0*/  IMAD.MOV R8, RZ, RZ, -R9 ;  /* 0x000000ffff087224 */ /* 0x000fe400078e0a09 */
[C---:B------:R-:W-:Y:S04]  /*56c0*/  @!P0 IMAD.HI.U32 R4, R3.reuse, R98, RZ ;  /* 0x0000006203048227 */ /* 0x040fe800078e00ff */
[----:B------:R-:W-:Y:S01]  /*56d0*/  IMAD R8, R102, R8, R5 ;  /* 0x0000000866087224 */ /* 0x000fe200078e0205 */
[----:B------:R-:W-:Y:S04]  /*56e0*/  @!P0 SHF.R.U32.HI R4, RZ, R99, R4 ;  /* 0x00000063ff048219 */ /* 0x000fe80000011604 */
[----:B------:R-:W-:Y:S02]  /*56f0*/  @!P0 SEL R0, R3, R4, !P2 ;  /* 0x0000000403008207 */ /* 0x000fe40005000000 */
[----:B------:R-:W-:Y:S02]  /*5700*/  IADD3 R4, PT, PT, -R5, RZ, RZ ;  /* 0x000000ff05047210 */ /* 0x000fe40007ffe1ff */
[----:B------:R-:W-:Y:S01]  /*5710*/  @!P0 IADD3 R9, PT, PT, R9, -R0, RZ ;  /* 0x8000000009098210 */ /* 0x000fe20007ffe0ff */
[----:B------:R-:W-:Y:S02]  /*5720*/  @!P0 IMAD R0, R7, R8, R0 ;  /* 0x0000000807008224 */ /* 0x000fe400078e0200 */
[----:B------:R-:W-:Y:S02]  /*5730*/  IMAD R105, R100, R4, R105 ;  /* 0x0000000464697224 */ /* 0x000fe400078e0269 */
[----:B------:R-:W-:Y:S02]  /*5740*/  @!P0 IMAD R5, R9, R102, R3 ;  /* 0x0000006609058224 */ /* 0x000fe400078e0203 */
[----:B------:R-:W-:Y:S04]  /*5750*/  @!P0 IMAD.MOV.U32 R3, RZ, RZ, R0 ;  /* 0x000000ffff038224 */ /* 0x000fe800078e0000 */
[----:B------:R-:W-:Y:S02]  /*5760*/  IMAD R107, R3, R104, R107 ;  /* 0x00000068036b7224 */ /* 0x000fe400078e026b */
[----:B------:R-:W-:Y:S07]  /*5770*/  IMAD R105, R5, R100, R105 ;  /* 0x0000006405697224 */ /* 0x000fee00078e0269 */
.L_x_102:
[----:B-1----:R-:W-:Y:S01]  /*5780*/  @!P1 IMAD.HI.U32 R4, R105, R13, RZ ;  /* 0x0000000d69049227 */ /* 0x002fe200078e00ff */
[----:B------:R-:W-:Y:S01]  /*5790*/  @!P1 ISETP.NE.AND P0, PT, R12, 0x1, PT ;  /* 0x000000010c00980c */ /* 0x000fe20003f05270 */
[----:B------:R-:W-:Y:S01]  /*57a0*/  ULOP3.LUT UP0, URZ, UR42, 0x90, URZ, 0xc0, !UPT ;  /* 0x000000902aff7892 */ /* 0x000fe2000f80c0ff */
[----:B------:R-:W-:Y:S01]  /*57b0*/  @!P1 ISETP.NE.AND P2, PT, R10, 0x1, PT ;  /* 0x000000010a00980c */ /* 0x000fe20003f45270 */
[----:B------:R-:W-:Y:S01]  /*57c0*/  @!P1 IMAD.HI.U32 R0, R107, R14, RZ ;  /* 0x0000000e6b009227 */ /* 0x000fe200078e00ff */
[----:B------:R-:W-:Y:S02]  /*57d0*/  @!P1 SHF.R.U32.HI R4, RZ, R11, R4 ;  /* 0x0000000bff049219 */ /* 0x000fe40000011604 */
[----:B------:R-:W-:Y:S01]  /*57e0*/  @P4 SHF.R.U32.HI R226, RZ, 0x10, R17 ;  /* 0x00000010ffe24819 */ /* 0x000fe20000011611 */
[----:B------:R-:W-:Y:S01]  /*57f0*/  VIADD R232, R232, 0x1 ;  /* 0x00000001e8e87836 */ /* 0x000fe20000000000 */
[----:B------:R-:W-:Y:S02]  /*5800*/  @!P1 SHF.R.U32.HI R0, RZ, R15, R0 ;  /* 0x0000000fff009219 */ /* 0x000fe40000011600 */
[----:B------:R-:W-:Y:S02]  /*5810*/  @!P1 SEL R3, R105, R4, !P0 ;  /* 0x0000000469039207 */ /* 0x000fe40004000000 */
[----:B------:R-:W-:Y:S05]  /*5820*/  @!P1 SEL R4, R107, R0, !P2 ;  /* 0x000000006b049207 */ /* 0x000fea0005000000 */
[----:B------:R-:W-:Y:S02]  /*5830*/  @!P1 IMAD.IADD R0, R3, 0x1, -R4 ;  /* 0x0000000103009824 */ /* 0x000fe400078e0a04 */
[----:B------:R-:W-:Y:S02]  /*5840*/  @!P1 IMAD.IADD R3, R4, 0x1, -R3 ;  /* 0x0000000104039824 */ /* 0x000fe400078e0a03 */
[----:B------:R-:W-:Y:S02]  /*5850*/  @!P1 IMAD R107, R0, R10, R107 ;  /* 0x0000000a006b9224 */ /* 0x000fe400078e026b */
[----:B------:R-:W-:Y:S01]  /*5860*/  @!P1 IMAD R105, R3, R12, R105 ;  /* 0x0000000c03699224 */ /* 0x000fe200078e0269 */
[----:B------:R-:W-:Y:S06]  /*5870*/  BRA.U !UP0, `(.L_x_103) ;  /* 0x0000000108407547 */ /* 0x000fec000b800000 */
[----:B------:R-:W1:Y:S01]  /*5880*/  LDCU.64 UR8, c[0x4][0x80] ;  /* 0x01001000ff0877ac */ /* 0x000e620008000a00 */
[----:B------:R-:W-:Y:S01]  /*5890*/  MOV R15, 0x0 ;  /* 0x00000000000f7802 */ /* 0x000fe20000000f00 */
[----:B------:R-:W-:Y:S02]  /*58a0*/  HFMA2 R12, -RZ, RZ, 0, 5.9604644775390625e-08 ;  /* 0x00000001ff0c7431 */ /* 0x000fe400000001ff */
[----:B------:R-:W-:Y:S02]  /*58b0*/  IMAD.MOV.U32 R8, RZ, RZ, 0x70 ;  /* 0x00000070ff087424 */ /* 0x000fe400078e00ff */
[----:B------:R-:W-:Y:S01]  /*58c0*/  IMAD.MOV.U32 R13, RZ, RZ, RZ ;  /* 0x000000ffff0d7224 */ /* 0x000fe200078e00ff */
[----:B------:R-:W2:Y:S01]  /*58d0*/  LDCU.64 UR6, c[0x4][0x88] ;  /* 0x01001100ff0677ac */ /* 0x000ea20008000a00 */
[----:B------:R-:W3:Y:S01]  /*58e0*/  LDC.64 R14, c[0x4][R15] ;  /* 0x010000000f0e7b82 */ /* 0x000ee20000000a00 */
[----:B------:R-:W4:Y:S01]  /*58f0*/  LDCU.64 UR4, c[0x4][0x8] ;  /* 0x01000100ff0477ac */ /* 0x000f220008000a00 */
[----:B-1----:R-:W-:Y:S01]  /*5900*/  MOV R5, UR9 ;  /* 0x0000000900057c02 */ /* 0x002fe20008000f00 */
[----:B------:R-:W-:Y:S01]  /*5910*/  IMAD.U32 R4, RZ, RZ, UR8 ;  /* 0x00000008ff047e24 */ /* 0x000fe2000f8e00ff */
[----:B--2---:R-:W-:Y:S01]  /*5920*/  MOV R7, UR7 ;  /* 0x0000000700077c02 */ /* 0x004fe20008000f00 */
[----:B------:R-:W-:Y:S01]  /*5930*/  IMAD.U32 R6, RZ, RZ, UR6 ;  /* 0x00000006ff067e24 */ /* 0x000fe2000f8e00ff */
[----:B----4-:R-:W-:Y:S01]  /*5940*/  MOV R11, UR5 ;  /* 0x00000005000b7c02 */ /* 0x010fe20008000f00 */
[----:B------:R-:W-:Y:S02]  /*5950*/  IMAD.U32 R10, RZ, RZ, UR4 ;  /* 0x00000004ff0a7e24 */ /* 0x000fe4000f8e00ff */
[----:B------:R-:W-:Y:S07]  /*5960*/  LEPC R20, `(.L_x_103) ;  /* 0x000000001014794e */ /* 0x000fee0000000000 */
[----:B---3-5:R-:W-:Y:S05]  /*5970*/  CALL.ABS.NOINC R14 ;  /* 0x000000000e007343 */ /* 0x028fea0003c00000 */
.L_x_103:
[----:B------:R-:W-:Y:S01]  /*5980*/  LOP3.LUT P0, RZ, R230, 0x90, RZ, 0xc0, !PT ;  /* 0x00000090e6ff7812 */ /* 0x000fe2000780c0ff */
[----:B------:R-:W-:Y:S11]  /*5990*/  BSSY.RECONVERGENT B6, `(.L_x_104) ;  /* 0x0000013000067945 */ /* 0x000ff60003800200 */
[----:B------:R-:W-:Y:S01]  /*59a0*/  @!UPT UIADD3 URZ, UPT, UPT, URZ, URZ, URZ ;  /* 0x000000fffffff290 */ /* 0x000fe2000fffe0ff */
[----:B------:R-:W-:Y:S05]  /*59b0*/  @!P0 BRA `(.L_x_105) ;  /* 0x0000000000408947 */ /* 0x000fea0003800000 */
        /* <DEDUP_REMOVED lines=16> */
.L_x_105:
[----:B------:R-:W-:Y:S05]  /*5ac0*/  BSYNC.RECONVERGENT B6 ;  /* 0x0000000000067941 */ /* 0x000fea0003800200 */
.L_x_104:
[----:B------:R-:W-:Y:S01]  /*5ad0*/  ISETP.NE.U32.AND P3, PT, R204, RZ, PT ;  /* 0x000000ffcc00720c */ /* 0x000fe20003f65070 */
[----:B------:R-:W-:Y:S01]  /*5ae0*/  UISETP.NE.AND UP1, UPT, UR44, URZ, UPT ;  /* 0x000000ff2c00728c */ /* 0x000fe2000bf25270 */
[----:B------:R-:W-:Y:S02]  /*5af0*/  ISETP.NE.U32.AND P4, PT, R200, RZ, PT ;  /* 0x000000ffc800720c */ /* 0x000fe40003f85070 */
[----:B------:R-:W-:Y:S02]  /*5b00*/  ISETP.NE.AND.EX P3, PT, R205, RZ, PT, P3 ;  /* 0x000000ffcd00720c */ /* 0x000fe40003f65330 */
[----:B------:R-:W-:Y:S02]  /*5b10*/  PLOP3.LUT P1, PT, PT, PT, PT, 0x8, 0x80 ;  /* 0x000000000080781c */ /* 0x000fe40003f2e170 */
[----:B------:R-:W-:Y:S02]  /*5b20*/  PLOP3.LUT P0, PT, PT, PT, UP1, 0x80, 0x8 ;  /* 0x000000000008781c */ /* 0x000fe40003f0f018 */
[----:B------:R-:W-:Y:S02]  /*5b30*/  ISETP.NE.AND.EX P4, PT, R201, RZ, PT, P4 ;  /* 0x000000ffc900720c */ /* 0x000fe40003f85340 */
[----:B------:R-:W1:Y:S09]  /*5b40*/  @UP1 LDCU.64 UR4, c[0x0][0x888] ;  /* 0x00011100ff0417ac */ /* 0x000e720008000a00 */
[----:B------:R-:W-:Y:S01]  /*5b50*/  @P0 PLOP3.LUT P1, PT, P3, PT, PT, 0x80, 0x8 ;  /* 0x000000000008081c */ /* 0x000fe20001f2f070 */
[----:B-1----:R-:W-:Y:S04]  /*5b60*/  @UP1 UISETP.NE.U32.AND UP0, UPT, UR4, URZ, UPT ;  /* 0x000000ff0400128c */ /* 0x002fe8000bf05070 */
[----:B------:R-:W-:Y:S04]  /*5b70*/  @UP1 UISETP.NE.AND.EX UP0, UPT, UR5, URZ, UPT, UP0 ;  /* 0x000000ff0500128c */ /* 0x000fe8000bf05300 */
[----:B------:R-:W-:Y:S01]  /*5b80*/  @UP1 USEL UR4, URZ, 0xffffffff, UP0 ;  /* 0xffffffffff041887 */ /* 0x000fe20008000000 */
[----:B------:R-:W-:Y:S11]  /*5b90*/  @!P3 BRA `(.L_x_106) ;  /* 0x00000000002cb947 */ /* 0x000ff60003800000 */
[----:B------:R-:W-:Y:S01]  /*5ba0*/  ISETP.NE.U32.AND P2, PT, R202, RZ, PT ;  /* 0x000000ffca00720c */ /* 0x000fe20003f45070 */
[----:B------:R-:W-:Y:S03]  /*5bb0*/  IMAD.MOV.U32 R216, RZ, RZ, 0x1 ;  /* 0x00000001ffd87424 */ /* 0x000fe600078e00ff */
[----:B------:R-:W-:Y:S11]  /*5bc0*/  ISETP.NE.AND.EX P2, PT, R203, RZ, PT, P2 ;  /* 0x000000ffcb00720c */ /* 0x000ff60003f45320 */
[----:B------:R-:W-:Y:S02]  /*5bd0*/  @!UPT UIADD3 URZ, UPT, UPT, URZ, URZ, URZ ;  /* 0x000000fffffff290 */ /* 0x000fe4000fffe0ff */
[----:B------:R-:W1:Y:S01]  /*5be0*/  @P2 LDC.64 R4, c[0x0][0x888] ;  /* 0x00022200ff042b82 */ /* 0x000e620000000a00 */
[----:B------:R-:W-:Y:S04]  /*5bf0*/  @P2 IMAD R0, R204, UR36, RZ ;  /* 0x00000024cc002c24 */ /* 0x000fe8000f8e02ff */
[----:B-1----:R-:W-:Y:S04]  /*5c00*/  @P2 IMAD.WIDE R4, R0, 0x4, R4 ;  /* 0x0000000400042825 */ /* 0x002fe800078e0204 */
[----:B------:R-:W-:Y:S01]  /*5c10*/  HFMA2 R0, -RZ, RZ, 0, 5.9604644775390625e-08 ;  /* 0x00000001ff007431 */ /* 0x000fe200000001ff */
[----:B-----5:R1:W5:Y:S04]  /*5c20*/  @P2 LDG.E R111, desc[UR40][R4.64] ;  /* 0x00000028046f2981 */ /* 0x020368000c1e1900 */
[----:B------:R-:W-:Y:S01]  /*5c30*/  @!P2 PRMT R216, R0, 0x7610, R216 ;  /* 0x0000761000d8a816 */ /* 0x000fe200000000d8 */
[----:B-1----:R-:W2:Y:S06]  /*5c40*/  @!P2 LDC R111, c[0x0][0x880] ;  /* 0x00022000ff6fab82 */ /* 0x002eac0000000800 */
.L_x_106:
[----:B------:R-:W-:Y:S05]  /*5c50*/  @!P4 BRA `(.L_x_107) ;  /* 0x000000000020c947 */ /* 0x000fea0003800000 */
[----:B------:R-:W-:Y:S04]  /*5c60*/  ISETP.NE.U32.AND P2, PT, R198, RZ, PT ;  /* 0x000000ffc600720c */ /* 0x000fe80003f45070 */
[----:B------:R-:W-:Y:S11]  /*5c70*/  ISETP.NE.AND.EX P2, PT, R199, RZ, PT, P2 ;  /* 0x000000ffc700720c */ /* 0x000ff60003f45320 */
[----:B------:R-:W-:Y:S02]  /*5c80*/  @!UPT UIADD3 URZ, UPT, UPT, URZ, URZ, URZ ;  /* 0x000000fffffff290 */ /* 0x000fe4000fffe0ff */
[----:B------:R-:W1:Y:S01]  /*5c90*/  @P2 LDC.64 R4, c[0x0][0x8a8] ;  /* 0x00022a00ff042b82 */ /* 0x000e620000000a00 */
[----:B------:R-:W-:Y:S04]  /*5ca0*/  @P2 IMAD R0, R200, UR36, RZ ;  /* 0x00000024c8002c24 */ /* 0x000fe8000f8e02ff */
[----:B-1----:R-:W-:Y:S05]  /*5cb0*/  @P2 IMAD.WIDE R4, R0, 0x4, R4 ;  /* 0x0000000400042825 */ /* 0x002fea00078e0204 */
[----:B-----5:R1:W5:Y:S02]  /*5cc0*/  @P2 LDG.E R106, desc[UR40][R4.64] ;  /* 0x00000028046a2981 */ /* 0x020364000c1e1900 */
[----:B-1----:R-:W3:Y:S02]  /*5cd0*/  @!P2 LDC R106, c[0x0][0x8a0] ;  /* 0x00022800ff6aab82 */ /* 0x002ee40000000800 */
.L_x_107:
[----:B--2--5:R-:W-:Y:S01]  /*5ce0*/  @P0 FSETP.NEU.AND P4, PT, R111, RZ, PT ;  /* 0x000000ff6f00020b */ /* 0x024fe20003f8d000 */
[----:B------:R-:W-:Y:S01]  /*5cf0*/  IMAD.U32 R3, RZ, RZ, UR4 ;  /* 0x00000004ff037e24 */ /* 0x000fe2000f8e00ff */
[----:B------:R-:W-:Y:S01]  /*5d00*/  @P0 LOP3.LUT P2, RZ, R216, 0xff, RZ, 0xc0, !PT ;  /* 0x000000ffd8ff0812 */ /* 0x000fe2000784c0ff */
[----:B------:R-:W-:Y:S01]  /*5d10*/  BSSY B1, `(.L_x_108) ;  /* 0x0000046000017945 */ /* 0x000fe20003800000 */
[----:B------:R-:W-:Y:S02]  /*5d20*/  @P0 SEL R4, RZ, 0xffffffff, P4 ;  /* 0xffffffffff040807 */ /* 0x000fe40002000000 */
[----:B------:R-:W-:Y:S02]  /*5d30*/  CS2R R194, SRZ ;  /* 0x0000000000c27805 */ /* 0x000fe4000001ff00 */
[----:B------:R-:W-:Y:S02]  /*5d40*/  LEA R233, R109, UR43, 0x3 ;  /* 0x0000002b6de97c11 */ /* 0x000fe4000f8e18ff */
[----:B------:R-:W-:Y:S02]  /*5d50*/  CS2R R192, SRZ ;  /* 0x0000000000c07805 */ /* 0x000fe4000001ff00 */
[----:B------:R-:W-:Y:S02]  /*5d60*/  @P1 SEL R4, R3, R4, !P2 ;  /* 0x0000000403041207 */ /* 0x000fe40005000000 */
[----:B------:R-:W-:Y:S02]  /*5d70*/  CS2R R178, SRZ ;  /* 0x0000000000b27805 */ /* 0x000fe4000001ff00 */
[----:B------:R-:W-:Y:S02]  /*5d80*/  SHF.L.U32 R0, R229, 0x1f, RZ ;  /* 0x0000001fe5007819 */ /* 0x000fe400000006ff */
[----:B------:R-:W-:Y:S02]  /*5d90*/  CS2R R176, SRZ ;  /* 0x0000000000b07805 */ /* 0x000fe4000001ff00 */
[----:B------:R-:W-:Y:S02]  /*5da0*/  @P0 LOP3.LUT R4, R4, 0x1, RZ, 0xc0, !PT ;  /* 0x0000000104040812 */ /* 0x000fe400078ec0ff */
[----:B------:R-:W-:Y:S02]  /*5db0*/  CS2R R162, SRZ ;  /* 0x0000000000a27805 */ /* 0x000fe4000001ff00 */
[----:B------:R-:W-:Y:S02]  /*5dc0*/  PLOP3.LUT P5, PT, PT, PT, PT, 0x8, 0x80 ;  /* 0x000000000080781c */ /* 0x000fe40003fae170 */
[----:B------:R-:W-:Y:S02]  /*5dd0*/  CS2R R160, SRZ ;  /* 0x0000000000a07805 */ /* 0x000fe4000001ff00 */
[----:B------:R-:W-:Y:S02]  /*5de0*/  ISETP.NE.U32.OR P1, PT, R4, 0x1, !P0 ;  /* 0x000000010400780c */ /* 0x000fe40004725470 */
[----:B------:R-:W-:Y:S02]  /*5df0*/  CS2R R146, SRZ ;  /* 0x0000000000927805 */ /* 0x000fe4000001ff00 */
[----:B------:R-:W-:Y:S02]  /*5e00*/  CS2R R144, SRZ ;  /* 0x0000000000907805 */ /* 0x000fe4000001ff00 */
[----:B------:R-:W-:Y:S02]  /*5e10*/  CS2R R130, SRZ ;  /* 0x0000000000827805 */ /* 0x000fe4000001ff00 */
[----:B------:R-:W-:Y:S02]  /*5e20*/  CS2R R128, SRZ ;  /* 0x0000000000807805 */ /* 0x000fe4000001ff00 */
[----:B------:R-:W-:Y:S02]  /*5e30*/  CS2R R122, SRZ ;  /* 0x00000000007a7805 */ /* 0x000fe4000001ff00 */
[----:B------:R-:W-:Y:S02]  /*5e40*/  CS2R R120, SRZ ;  /* 0x0000000000787805 */ /* 0x000fe4000001ff00 */
[----:B------:R-:W-:Y:S04]  /*5e50*/  @P1 SHF.L.U32 R5, R227, 0x1f, RZ ;  /* 0x0000001fe3051819 */ /* 0x000fe800000006ff */
[----:B------:R-:W1:Y:S01]  /*5e60*/  @P1 SYNCS.PHASECHK.TRANS64.TRYWAIT P0, [UR43+0x90], R5 ;  /* 0x00009005ff0015a7 */ /* 0x000e62000800112b */
[----:B------:R2:W4:Y:S01]  /*5e70*/  SYNCS.PHASECHK.TRANS64.TRYWAIT P4, [R233+URZ+0xd0], R0 ;  /* 0x0000d000e90075a7 */ /* 0x00052200080811ff */
[----:B-1----:R-:W-:Y:S01]  /*5e80*/  @P1 PLOP3.LUT P5, PT, P0, PT, PT, 0x8, 0x80 ;  /* 0x000000000080181c */ /* 0x002fe200007ae170 */
[----:B------:R-:W-:Y:S01]  /*5e90*/  @!UPT UIADD3 URZ, UPT, UPT, URZ, URZ, URZ ;  /* 0x000000fffffff290 */ /* 0x000fe2000fffe0ff */
[----:B--2-4-:R-:W-:Y:S11]  /*5ea0*/  @!P1 BRA `(.L_x_109) ;  /* 0x0000000000b09947 */ /* 0x014ff60003800000 */
[----:B------:R-:W-:Y:S01]  /*5eb0*/  ISETP.NE.U32.AND P0, PT, RZ, UR38, PT ;  /* 0x00000026ff007c0c */ /* 0x000fe2000bf05070 */
[----:B------:R-:W-:Y:S01]  /*5ec0*/  BSSY B0, `(.L_x_110) ;  /* 0x000001a000007945 */ /* 0x000fe20003800000 */
[----:B------:R-:W-:Y:S02]  /*5ed0*/  FSETP.NEU.AND P2, PT, R111, RZ, PT ;  /* 0x000000ff6f00720b */ /* 0x000fe40003f4d000 */
[----:B------:R-:W-:Y:S02]  /*5ee0*/  CS2R R122, SRZ ;  /* 0x00000000007a7805 */ /* 0x000fe4000001ff00 */
[----:B------:R-:W-:Y:S02]  /*5ef0*/  ISETP.NE.AND.EX P0, PT, RZ, UR39, PT, P0 ;  /* 0x00000027ff007c0c */ /* 0x000fe4000bf05300 */
[----:B------:R-:W-:Y:S02]  /*5f00*/  CS2R R120, SRZ ;  /* 0x0000000000787805 */ /* 0x000fe4000001ff00 */
[----:B------:R-:W-:Y:S02]  /*5f10*/  LOP3.LUT P1, RZ, R216, 0xff, RZ, 0xc0, !PT ;  /* 0x000000ffd8ff7812 */ /* 0x000fe4000782c0ff */
[----:B------:R-:W-:Y:S02]  /*5f20*/  CS2R R130, SRZ ;  /* 0x0000000000827805 */ /* 0x000fe4000001ff00 */
[----:B------:R-:W-:Y:S02]  /*5f30*/  SEL R3, RZ, 0xffffffff, P2 ;  /* 0xffffffffff037807 */ /* 0x000fe40001000000 */
[----:B------:R-:W-:Y:S02]  /*5f40*/  CS2R R128, SRZ ;  /* 0x0000000000807805 */ /* 0x000fe4000001ff00 */
[----:B------:R-:W-:Y:S02]  /*5f50*/  SEL R4, RZ, 0xffffffff, P0 ;  /* 0xffffffffff047807 */ /* 0x000fe40000000000 */
[----:B------:R-:W-:Y:S02]  /*5f60*/  CS2R R146, SRZ ;  /* 0x0000000000927805 */ /* 0x000fe4000001ff00 */
[----:B------:R-:W-:Y:S02]  /*5f70*/  CS2R R144, SRZ ;  /* 0x0000000000907805 */ /* 0x000fe4000001ff00 */
[----:B------:R-:W-:Y:S02]  /*5f80*/  CS2R R162, SRZ ;  /* 0x0000000000a27805 */ /* 0x000fe4000001ff00 */
[----:B------:R-:W-:Y:S02]  /*5f90*/  @P3 SEL R3, R4, R3, !P1 ;  /* 0x0000000304033207 */ /* 0x000fe40004800000 */
[----:B------:R-:W-:Y:S02]  /*5fa0*/  CS2R R160, SRZ ;  /* 0x0000000000a07805 */ /* 0x000fe4000001ff00 */
[----:B------:R-:W-:Y:S02]  /*5fb0*/  CS2R R178, SRZ ;  /* 0x0000000000b27805 */ /* 0x000fe4000001ff00 */
[----:B------:R-:W-:Y:S02]  /*5fc0*/  CS2R R176, SRZ ;  /* 0x0000000000b07805 */ /* 0x000fe4000001ff00 */
[----:B------:R-:W-:Y:S02]  /*5fd0*/  LOP3.LUT R3, R3, 0x1, RZ, 0xc0, !PT ;  /* 0x0000000103037812 */ /* 0x000fe400078ec0ff */
[----:B------:R-:W-:Y:S02]  /*5fe0*/  CS2R R194, SRZ ;  /* 0x0000000000c27805 */ /* 0x000fe4000001ff00 */
[----:B------:R-:W-:Y:S02]  /*5ff0*/  CS2R R192, SRZ ;  /* 0x0000000000c07805 */ /* 0x000fe4000001ff00 */
[----:B------:R-:W-:Y:S01]  /*6000*/  ISETP.NE.U32.AND P0, PT, R3, 0x1, PT ;  /* 0x000000010300780c */ /* 0x000fe20003f05070 */
[----:B------:R-:W-:Y:S01]  /*6010*/  @!UPT UIADD3 URZ, UPT, UPT, URZ, URZ, URZ ;  /* 0x000000fffffff290 */ /* 0x000fe2000fffe0ff */
[----:B------:R-:W-:Y:S11]  /*6020*/  @!P5 BRA `(.L_x_111) ;  /* 0x00000000000cd947 */ /* 0x000ff60003800000 */
[----:B------:R-:W-:Y:S04]  /*6030*/  SHF.L.U32 R4, R227, 0x1f, RZ ;  /* 0x0000001fe3047819 */ /* 0x000fe800000006ff */
[----:B------:R-:W1:Y:S02]  /*6040*/  SYNCS.PHASECHK.TRANS64.TRYWAIT P1, [UR43+0x90], R4 ;  /* 0x00009004ff0075a7 */ /* 0x000e64000802112b */
[----:B-1----:R-:W-:Y:S05]  /*6050*/  @!P1 BRA `(.L_x_112) ;  /* 0x0000002c00189947 */ /* 0x002fea0003800000 */
.L_x_111:
[----:B------:R-:W-:Y:S05]  /*6060*/  BSYNC B0 ;  /* 0x0000000000007941 */ /* 0x000fea0003800000 */
.L_x_110:
[----:B------:R2:W4:Y:S01]  /*6070*/  @P0 LDS.128 R120, [R224+UR43+0x200] ;  /* 0x0002002be0780984 */ /* 0x0005220008000c00 */
[----:B------:R-:W-:Y:S01]  /*6080*/  UIADD3 UR4, UPT, UPT, UR43, 0x98, URZ ;  /* 0x000000982b047890 */ /* 0x000fe2000fffe0ff */
[----:B------:R-:W-:Y:S02]  /*6090*/  LOP3.LUT R227, R227, 0x1, RZ, 0x3c, !PT ;  /* 0x00000001e3e37812 */ /* 0x000fe400078e3cff */
[----:B------:R2:W1:Y:S01]  /*60a0*/  @P0 LDS.128 R128, [R220+0x200] ;  /* 0x00020000dc800984 */ /* 0x0004620000000c00 */
[----:B------:R-:W-:Y:S03]  /*60b0*/  UPRMT UR4, UR37, 0x654, UR4 ;  /* 0x0000065425047896 */ /* 0x000fe60008000004 */
[----:B------:R2:W1:Y:S04]  /*60c0*/  @P0 LDS.128 R144, [R224+UR43+0x1200] ;  /* 0x0012002be0900984 */ /* 0x0004680008000c00 */
[----:B------:R2:W1:Y:S04]  /*60d0*/  @P0 LDS.128 R160, [R219+0x200] ;  /* 0x00020000dba00984 */ /* 0x0004680000000c00 */
[----:B------:R2:W1:Y:S04]  /*60e0*/  @P0 LDS.128 R176, [R224+UR43+0x2200] ;  /* 0x0022002be0b00984 */ /* 0x0004680008000c00 */
[----:B------:R2:W1:Y:S01]  /*60f0*/  @P0 LDS.128 R192, [R218+0x200] ;  /* 0x00020000dac00984 */ /* 0x0004620000000c00 */
[----:B------:R-:W-:Y:S01]  /*6100*/  @!PT LDS RZ, [RZ] ;  /* 0x00000000fffff984 */ /* 0x000fe20000000800 */
[----:B------:R-:W-:Y:S01]  /*6110*/  @!PT LDS RZ, [RZ] ;  /* 0x00000000fffff984 */ /* 0x000fe20000000800 */
[----:B------:R-:W-:Y:S01]  /*6120*/  @!PT LDS RZ, [RZ] ;  /* 0x00000000fffff984 */ /* 0x000fe20000000800 */
[----:B------:R-:W-:Y:S01]  /*6130*/  @!PT LDS RZ, [RZ] ;  /* 0x00000000fffff984 */ /* 0x000fe20000000800 */
[----:B------:R5:W-:Y:S06]  /*6140*/  MEMBAR.ALL.CTA ;  /* 0x0000000000007992 */ /* 0x000bec0000008000 */
[----:B-----5:R-:W5:Y:S02]  /*6150*/  FENCE.VIEW.ASYNC.S ;  /* 0x00000000000073c6 */ /* 0x020f640000000000 */
[----:B-----5:R-:W-:Y:S01]  /*6160*/  SYNCS.ARRIVE.TRANS64.RED.A1T0 RZ, [UR4], RZ ;  /* 0x000000ffffff79a7 */ /* 0x020fe20008100404 */
.L_x_109:
[----:B------:R-:W-:Y:S05]  /*6170*/  BSYNC B1 ;  /* 0x0000000000017941 */ /* 0x000fea0003800000 */
.L_x_108:
[----:B------:R-:W-:Y:S05]  /*6180*/  IMAD R108, R109, 0x60, R2 ;  /* 0x000000606d6c7824 */ /* 0x000fea00078e0202 */
[----:B-1----:R-:W-:Y:S04]  /*6190*/  SHF.R.U32.HI R4, RZ, 0x15, R108 ;  /* 0x00000015ff047819 */ /* 0x002fe8000001166c */
[----:B------:R-:W-:Y:S01]  /*61a0*/  LOP3.LUT P0, RZ, R4, 0x3, R225, 0x48, !PT ;  /* 0x0000000304ff7812 */ /* 0x000fe200078048e1 */
[----:B------:R-:W-:Y:S01]  /*61b0*/  @!UPT UIADD3 URZ, UPT, UPT, URZ, URZ, URZ ;  /* 0x000000fffffff290 */ /* 0x000fe2000fffe0ff */
[----:B------:R-:W-:Y:S11]  /*61c0*/  @P4 BRA `(.L_x_113) ;  /* 0x0000000000084947 */ /* 0x000ff60003800000 */
[----:B------:R-:W1:Y:S02]  /*61d0*/  SYNCS.PHASECHK.TRANS64.TRYWAIT P1, [R233+URZ+0xd0], R0 ;  /* 0x0000d000e90075a7 */ /* 0x000e6400080211ff */
[----:B-1----:R-:W-:Y:S05]  /*61e0*/  @!P1 BRA `(.L_x_114) ;  /* 0x0000002800cc9947 */ /* 0x002fea0003800000 */
.L_x_113:
[----:B------:R-:W-:Y:S05]  /*61f0*/  @!P0 BRA `(.L_x_115) ;  /* 0x0000000000408947 */ /* 0x000fea0003800000 */
[----:B------:R-:W1:Y:S01]  /*6200*/  LDCU.64 UR8, c[0x4][0x70] ;  /* 0x01000e00ff0877ac */ /* 0x000e620008000a00 */
[----:B------:R-:W-:Y:S01]  /*6210*/  MOV R15, 0x0 ;  /* 0x00000000000f7802 */ /* 0x000fe20000000f00 */
[----:B------:R-:W-:Y:S02]  /*6220*/  HFMA2 R12, -RZ, RZ, 0, 5.9604644775390625e-08 ;  /* 0x00000001ff0c7431 */ /* 0x000fe400000001ff */
[----:B------:R-:W-:Y:S02]  /*6230*/  IMAD.MOV.U32 R8, RZ, RZ, 0x192 ;  /* 0x00000192ff087424 */ /* 0x000fe400078e00ff */
[----:B------:R-:W-:Y:S01]  /*6240*/  IMAD.MOV.U32 R13, RZ, RZ, RZ ;  /* 0x000000ffff0d7224 */ /* 0x000fe200078e00ff */
[----:B------:R-:W5:Y:S01]  /*6250*/  LDCU.64 UR6, c[0x4][0x78] ;  /* 0x01000f00ff0677ac */ /* 0x000f620008000a00 */
[----:B------:R-:W2:Y:S01]  /*6260*/  LDC.64 R14, c[0x4][R15] ;  /* 0x010000000f0e7b82 */ /* 0x000ea20000000a00 */
[----:B------:R-:W3:Y:S01]  /*6270*/  LDCU.64 UR4, c[0x4][0x10] ;  /* 0x01000200ff0477ac */ /* 0x000ee20008000a00 */
[----:B-1----:R-:W-:Y:S01]  /*6280*/  MOV R5, UR9 ;  /* 0x0000000900057c02 */ /* 0x002fe20008000f00 */
[----:B------:R-:W-:Y:S01]  /*6290*/  IMAD.U32 R4, RZ, RZ, UR8 ;  /* 0x00000008ff047e24 */ /* 0x000fe2000f8e00ff */
[----:B-----5:R-:W-:Y:S01]  /*62a0*/  MOV R7, UR7 ;  /* 0x0000000700077c02 */ /* 0x020fe20008000f00 */
[----:B------:R-:W-:Y:S01]  /*62b0*/  IMAD.U32 R6, RZ, RZ, UR6 ;  /* 0x00000006ff067e24 */ /* 0x000fe2000f8e00ff */
[----:B---3--:R-:W-:Y:S01]  /*62c0*/  MOV R11, UR5 ;  /* 0x00000005000b7c02 */ /* 0x008fe20008000f00 */
[----:B------:R-:W-:Y:S02]  /*62d0*/  IMAD.U32 R10, RZ, RZ, UR4 ;  /* 0x00000004ff0a7e24 */ /* 0x000fe4000f8e00ff */
[----:B------:R-:W-:Y:S07]  /*62e0*/  LEPC R20, `(.L_x_115) ;  /* 0x000000001014794e */ /* 0x000fee0000000000 */
[----:B--2-4-:R-:W-:Y:S05]  /*62f0*/  CALL.ABS.NOINC R14 ;  /* 0x000000000e007343 */ /* 0x014fea0003c00000 */
.L_x_115:
[----:B------:R-:W-:Y:S05]  /*6300*/  WARPSYNC.ALL ;  /* 0x0000000000007948 */ /* 0x000fea0003800000 */
[C---:B------:R-:W-:Y:S01]  /*6310*/  R2UR UR4, R108.reuse ;  /* 0x000000006c0472ca */ /* 0x040fe200000e0000 */
[----:B------:R-:W-:Y:S05]  /*6320*/  VIADD R0, R108, 0x20 ;  /* 0x000000206c007836 */ /* 0x000fea0000000000 */
[----:B------:R-:W-:Y:S04]  /*6330*/  SHF.R.U32.HI R0, RZ, 0x15, R0 ;  /* 0x00000015ff007819 */ /* 0x000fe80000011600 */
[----:B------:R-:W-:Y:S03]  /*6340*/  LOP3.LUT P0, RZ, R0, 0x3, R225, 0x48, !PT ;  /* 0x0000000300ff7812 */ /* 0x000fe600078048e1 */
[----:B------:R-:W1:Y:S10]  /*6350*/  LDTM.x32 R56, tmem[UR4] ;  /* 0x00000004003879ee */ /* 0x000e7400082c0000 */
[----:B-1----:R-:W-:Y:S05]  /*6360*/  @!P0 BRA `(.L_x_116) ;  /* 0x0000000000408947 */ /* 0x002fea0003800000 */
        /* <DEDUP_REMOVED lines=16> */
.L_x_116:
[----:B------:R-:W-:Y:S05]  /*6470*/  WARPSYNC.ALL ;  /* 0x0000000000007948 */ /* 0x000fea0003800000 */
[C---:B------:R-:W-:Y:S01]  /*6480*/  R2UR UR4, R108.reuse ;  /* 0x000000006c0472ca */ /* 0x040fe200000e0000 */
[----:B------:R-:W-:Y:S05]  /*6490*/  VIADD R0, R108, 0x40 ;  /* 0x000000406c007836 */ /* 0x000fea0000000000 */
[----:B------:R-:W-:Y:S04]  /*64a0*/  SHF.R.U32.HI R0, RZ, 0x15, R0 ;  /* 0x00000015ff007819 */ /* 0x000fe80000011600 */
[----:B------:R-:W-:Y:S03]  /*64b0*/  LOP3.LUT P0, RZ, R0, 0x3, R225, 0x48, !PT ;  /* 0x0000000300ff7812 */ /* 0x000fe600078048e1 */
[----:B------:R-:W1:Y:S10]  /*64c0*/  LDTM.x32 R24, tmem[UR4+0x20] ;  /* 0x00002004001879ee */ /* 0x000e7400082c0000 */
        /* <DEDUP_REMOVED lines=17> */
.L_x_117:
[----:B------:R-:W-:Y:S01]  /*65e0*/  LOP3.LUT P0, RZ, R223, 0x60, RZ, 0xc0, !PT ;  /* 0x00000060dfff7812 */ /* 0x000fe2000780c0ff */
[----:B------:R-:W-:Y:S05]  /*65f0*/  WARPSYNC.ALL ;  /* 0x0000000000007948 */ /* 0x000fea0003800000 */
[----:B----4-:R-:W-:Y:S01]  /*6600*/  F2FP.F16.E4M3.UNPACK_B R118, R120 ;  /* 0x00000078ff76723e */ /* 0x010fe200020006ff */
[C---:B---3--:R-:W-:Y:S01]  /*6610*/  FMUL R88, R106.reuse, R26 ;  /* 0x0000001a6a587220 */ /* 0x048fe20000400000 */
[----:B------:R-:W-:Y:S01]  /*6620*/  F2FP.F16.E4M3.UNPACK_B R117, R120.H1 ;  /* 0x00000078ff75723e */ /* 0x000fe200030006ff */
[----:B------:R-:W-:Y:S01]  /*6630*/  FMUL R89, R106, R27 ;  /* 0x0000001b6a597220 */ /* 0x000fe20000400000 */
[-C--:B------:R-:W-:Y:S01]  /*6640*/  F2FP.F16.E4M3.UNPACK_B R115, R121.reuse ;  /* 0x00000079ff73723e */ /* 0x080fe200020006ff */
[--C-:B------:R-:W-:Y:S01]  /*6650*/  HADD2.F32 R4, -RZ, R118.reuse.H0_H0 ;  /* 0x20000076ff047230 */ /* 0x100fe20000004100 */
[----:B------:R-:W-:Y:S01]  /*6660*/  F2FP.F16.E4M3.UNPACK_B R113, R121.H1 ;  /* 0x00000079ff71723e */ /* 0x000fe200030006ff */
[----:B------:R-:W-:Y:S01]  /*6670*/  HADD2.F32 R6, -RZ, R118.H1_H1 ;  /* 0x30000076ff067230 */ /* 0x000fe20000004100 */
[----:B------:R-:W-:Y:S01]  /*6680*/  R2UR UR4, R108 ;  /* 0x000000006c0472ca */ /* 0x000fe200000e0000 */
[--C-:B------:R-:W-:Y:S02]  /*6690*/  HADD2.F32 R5, -RZ, R117.reuse.H0_H0 ;  /* 0x20000075ff057230 */ /* 0x100fe40000004100 */
[C---:B------:R-:W-:Y:S01]  /*66a0*/  FMUL R90, R106.reuse, R28 ;  /* 0x0000001c6a5a7220 */ /* 0x040fe20000400000 */
[----:B------:R-:W-:Y:S01]  /*66b0*/  F2FP.F16.E4M3.UNPACK_B R110, R122 ;  /* 0x0000007aff6e723e */ /* 0x000fe200020006ff */
[----:B------:R-:W-:Y:S02]  /*66c0*/  HADD2.F32 R8, -RZ, R117.H1_H1 ;  /* 0x30000075ff087230 */ /* 0x000fe40000004100 */
[C---:B------:R-:W-:Y:S01]  /*66d0*/  FMUL R91, R106.reuse, R29 ;  /* 0x0000001d6a5b7220 */ /* 0x040fe20000400000 */
[--C-:B------:R-:W-:Y:S02]  /*66e0*/  HADD2.F32 R7, -RZ, R115.reuse.H0_H0 ;  /* 0x20000073ff077230 */ /* 0x100fe40000004100 */
[C---:B------:R-:W-:Y:S01]  /*66f0*/  FMUL R92, R106.reuse, R30 ;  /* 0x0000001e6a5c7220 */ /* 0x040fe20000400000 */
[----:B------:R-:W-:Y:S01]  /*6700*/  F2FP.F16.E4M3.UNPACK_B R112, R122.H1 ;  /* 0x0000007aff70723e */ /* 0x000fe200030006ff */
[----:B------:R-:W-:Y:S02]  /*6710*/  HADD2.F32 R10, -RZ, R115.H1_H1 ;  /* 0x30000073ff0a7230 */ /* 0x000fe40000004100 */
[C---:B------:R-:W-:Y:S01]  /*6720*/  FMUL R93, R106.reuse, R31 ;  /* 0x0000001f6a5d7220 */ /* 0x040fe20000400000 */
[--C-:B------:R-:W-:Y:S02]  /*6730*/  HADD2.F32 R9, -RZ, R113.reuse.H0_H0 ;  /* 0x20000071ff097230 */ /* 0x100fe40000004100 */
[C---:B------:R-:W-:Y:S01]  /*6740*/  FMUL R94, R106.reuse, R32 ;  /* 0x000000206a5e7220 */ /* 0x040fe20000400000 */
[----:B------:R-:W-:Y:S01]  /*6750*/  F2FP.F16.E4M3.UNPACK_B R114, R123 ;  /* 0x0000007bff72723e */ /* 0x000fe200020006ff */
[----:B------:R-:W-:Y:S02]  /*6760*/  HADD2.F32 R12, -RZ, R113.H1_H1 ;  /* 0x30000071ff0c7230 */ /* 0x000fe40000004100 */
[C---:B------:R-:W-:Y:S01]  /*6770*/  FMUL R95, R106.reuse, R33 ;  /* 0x000000216a5f7220 */ /* 0x040fe20000400000 */
[C---:B------:R-:W-:Y:S01]  /*6780*/  FMUL R96, R106.reuse, R34 ;  /* 0x000000226a607220 */ /* 0x040fe20000400000 */
[----:B------:R-:W-:Y:S01]  /*6790*/  F2FP.F16.E4M3.UNPACK_B R116, R123.H1 ;  /* 0x0000007bff74723e */ /* 0x000fe200030006ff */
[C---:B------:R-:W-:Y:S01]  /*67a0*/  FMUL R97, R106.reuse, R35 ;  /* 0x000000236a617220 */ /* 0x040fe20000400000 */
[C---:B------:R-:W-:Y:S01]  /*67b0*/  FMUL R56, R106.reuse, R56 ;  /* 0x000000386a387220 */ /* 0x040fe20000400000 */
[----:B------:R-:W-:Y:S01]  /*67c0*/  F2FP.F16.E4M3.UNPACK_B R120, R128 ;  /* 0x00000080ff78723e */ /* 0x000fe200020006ff */
[C---:B------:R-:W-:Y:S01]  /*67d0*/  FMUL R57, R106.reuse, R57 ;  /* 0x000000396a397220 */ /* 0x040fe20000400000 */
[C---:B------:R-:W-:Y:S01]  /*67e0*/  FMUL R58, R106.reuse, R58 ;  /* 0x0000003a6a3a7220 */ /* 0x040fe20000400000 */
[----:B------:R-:W-:Y:S01]  /*67f0*/  F2FP.F16.E4M3.UNPACK_B R122, R128.H1 ;  /* 0x00000080ff7a723e */ /* 0x000fe200030006ff */
[C---:B------:R-:W-:Y:S01]  /*6800*/  FFMA R56, R111.reuse, R4, R56 ;  /* 0x000000046f387223 */ /* 0x040fe20000000038 */
[C---:B------:R-:W-:Y:S01]  /*6810*/  FFMA R57, R111.reuse, R6, R57 ;  /* 0x000000066f397223 */ /* 0x040fe20000000039 */
[----:B------:R-:W-:Y:S01]  /*6820*/  F2FP.F16.E4M3.UNPACK_B R124, R129 ;  /* 0x00000081ff7c723e */ /* 0x000fe200020006ff */
[C---:B------:R-:W-:Y:S01]  /*6830*/  FFMA R58, R111.reuse, R5, R58 ;  /* 0x000000056f3a7223 */ /* 0x040fe2000000003a */
[C---:B------:R-:W-:Y:S01]  /*6840*/  FMUL R59, R106.reuse, R59 ;  /* 0x0000003b6a3b7220 */ /* 0x040fe20000400000 */
[----:B------:R-:W-:Y:S01]  /*6850*/  F2FP.F16.E4M3.UNPACK_B R126, R129.H1 ;  /* 0x00000081ff7e723e */ /* 0x000fe200030006ff */
[--C-:B------:R-:W-:Y:S02]  /*6860*/  HADD2.F32 R113, -RZ, R110.reuse.H0_H0 ;  /* 0x2000006eff717230 */ /* 0x100fe40000004100 */
[C---:B------:R-:W-:Y:S01]  /*6870*/  FMUL R60, R106.reuse, R60 ;  /* 0x0000003c6a3c7220 */ /* 0x040fe20000400000 */
[C---:B------:R-:W-:Y:S01]  /*6880*/  FFMA R59, R111.reuse, R8, R59 ;  /* 0x000000086f3b7223 */ /* 0x040fe2000000003b */
[-C--:B------:R-:W-:Y:S01]  /*6890*/  F2FP.F16.E4M3.UNPACK_B R128, R130.reuse ;  /* 0x00000082ff80723e */ /* 0x080fe200020006ff */
[----:B------:R-:W-:Y:S02]  /*68a0*/  HADD2.F32 R110, -RZ, R110.H1_H1 ;  /* 0x3000006eff6e7230 */ /* 0x000fe40000004100 */
[C---:B------:R-:W-:Y:S01]  /*68b0*/  FFMA R60, R111.reuse, R7, R60 ;  /* 0x000000076f3c7223 */ /* 0x040fe2000000003c */
[C---:B------:R-:W-:Y:S01]  /*68c0*/  FMUL R61, R106.reuse, R61 ;  /* 0x0000003d6a3d7220 */ /* 0x040fe20000400000 */
[----:B------:R-:W-:Y:S01]  /*68d0*/  F2FP.F16.E4M3.UNPACK_B R130, R130.H1 ;  /* 0x00000082ff82723e */ /* 0x000fe200030006ff */
[--C-:B------:R-:W-:Y:S02]  /*68e0*/  HADD2.F32 R115, -RZ, R112.reuse.H0_H0 ;  /* 0x20000070ff737230 */ /* 0x100fe40000004100 */
[C---:B------:R-:W-:Y:S01]  /*68f0*/  FMUL R62, R106.reuse, R62 ;  /* 0x0000003e6a3e7220 */ /* 0x040fe20000400000 */
[C---:B------:R-:W-:Y:S01]  /*6900*/  FFMA R61, R111.reuse, R10, R61 ;  /* 0x0000000a6f3d7223 */ /* 0x040fe2000000003d */
[----:B------:R-:W-:Y:S01]  /*6910*/  F2FP.F16.E4M3.UNPACK_B R132, R131 ;  /* 0x00000083ff84723e */ /* 0x000fe200020006ff */
[----:B------:R-:W-:Y:S02]  /*6920*/  HADD2.F32 R112, -RZ, R112.H1_H1 ;  /* 0x30000070ff707230 */ /* 0x000fe40000004100 */
[----:B------:R-:W-:Y:S01]  /*6930*/  FFMA R62, R111, R9, R62 ;  /* 0x000000096f3e7223 */ /* 0x000fe2000000003e */
[C---:B------:R-:W-:Y:S01]  /*6940*/  FMUL R63, R106.reuse, R63 ;  /* 0x0000003f6a3f7220 */ /* 0x040fe20000400000 */
[----:B------:R-:W-:Y:S01]  /*6950*/  F2FP.F16.E4M3.UNPACK_B R134, R131.H1 ;  /* 0x00000083ff86723e */ /* 0x000fe200030006ff */
[--C-:B------:R-:W-:Y:S01]  /*6960*/  HADD2.F32 R117, -RZ, R114.reuse.H0_H0 ;  /* 0x20000072ff757230 */ /* 0x100fe20000004100 */
[----:B------:R-:W-:Y:S01]  /*6970*/  F2FP.SATFINITE.E4M3.F32.PACK_AB_MERGE_C R208, R59, R58, RZ ;  /* 0x0000003a3bd0723e */ /* 0x000fe200048070ff */
[----:B------:R-:W-:Y:S01]  /*6980*/  FFMA R63, R111, R12, R63 ;  /* 0x0000000c6f3f7223 */ /* 0x000fe2000000003f */
[C---:B------:R-:W-:Y:S01]  /*6990*/  FMUL R0, R106.reuse, R72 ;  /* 0x000000486a007220 */ /* 0x040fe20000400000 */
[----:B------:R-:W-:Y:S01]  /*69a0*/  HADD2.F32 R114, -RZ, R114.H1_H1 ;  /* 0x30000072ff727230 */ /* 0x000fe20000004100 */
[----:B------:R-:W-:Y:S01]  /*69b0*/  F2FP.SATFINITE.E4M3.F32.PACK_AB_MERGE_C R208, R57, R56, R208 ;  /* 0x0000003839d0723e */ /* 0x000fe200048070d0 */
[C---:B------:R-:W-:Y:S01]  /*69c0*/  FMUL R3, R106.reuse, R73 ;  /* 0x000000496a037220 */ /* 0x040fe20000400000 */
[----:B------:R-:W-:Y:S01]  /*69d0*/  F2FP.SATFINITE.E4M3.F32.PACK_AB_MERGE_C R209, R63, R62, RZ ;  /* 0x0000003e3fd1723e */ /* 0x000fe200048070ff */
[C---:B------:R-:W-:Y:S01]  /*69e0*/  FMUL R72, R106.reuse, R76 ;  /* 0x0000004c6a487220 */ /* 0x040fe20000400000 */
[--C-:B------:R-:W-:Y:S02]  /*69f0*/  HADD2.F32 R119, -RZ, R116.reuse.H0_H0 ;  /* 0x20000074ff777230 */ /* 0x100fe40000004100 */
[C---:B------:R-:W-:Y:S01]  /*6a00*/  FMUL R73, R106.reuse, R77 ;  /* 0x0000004d6a497220 */ /* 0x040fe20000400000 */
[----:B------:R-:W-:Y:S01]  /*6a10*/  F2FP.SATFINITE.E4M3.F32.PACK_AB_MERGE_C R209, R61, R60, R209 ;  /* 0x0000003c3dd1723e */ /* 0x000fe200048070d1 */
[C---:B------:R-:W-:Y:S01]  /*6a20*/  FMUL R76, R106.reuse, R80 ;  /* 0x000000506a4c7220 */ /* 0x040fe20000400000 */
[----:B------:R-:W-:Y:S02]  /*6a30*/  HADD2.F32 R116, -RZ, R116.H1_H1 ;  /* 0x30000074ff747230 */ /* 0x000fe40000004100 */
[C---:B------:R-:W-:Y:S01]  /*6a40*/  FMUL R80, R106.reuse, R84 ;  /* 0x000000546a507220 */ /* 0x040fe20000400000 */
[C---:B------:R-:W-:Y:S01]  /*6a50*/  FMUL R84, R106.reuse, R24 ;  /* 0x000000186a547220 */ /* 0x040fe20000400000 */
[--C-:B------:R-:W-:Y:S02]  /*6a60*/  HADD2.F32 R118, -RZ, R120.reuse.H0_H0 ;  /* 0x20000078ff767230 */ /* 0x100fe40000004100 */
[C---:B------:R-:W-:Y:S01]  /*6a70*/  FMUL R77, R106.reuse, R81 ;  /* 0x000000516a4d7220 */ /* 0x040fe20000400000 */
[C---:B------:R-:W-:Y:S01]  /*6a80*/  FMUL R81, R106.reuse, R85 ;  /* 0x000000556a517220 */ /* 0x040fe20000400000 */
[----:B------:R-:W-:Y:S01]  /*6a90*/  F2FP.F16.E4M3.UNPACK_B R136, R144 ;  /* 0x00000090ff88723e */ /* 0x000fe200020006ff */
[----:B------:R-:W-:Y:S02]  /*6aa0*/  HADD2.F32 R120, -RZ, R120.H1_H1 ;  /* 0x30000078ff787230 */ /* 0x000fe40000004100 */
[C---:B------:R-:W-:Y:S01]  /*6ab0*/  FMUL R85, R106.reuse, R25 ;  /* 0x000000196a557220 */ /* 0x040fe20000400000 */
[C---:B------:R-:W-:Y:S01]  /*6ac0*/  FMUL R64, R106.reuse, R64 ;  /* 0x000000406a407220 */ /* 0x040fe20000400000 */
[----:B------:R-:W-:Y:S01]  /*6ad0*/  F2FP.F16.E4M3.UNPACK_B R138, R144.H1 ;  /* 0x00000090ff8a723e */ /* 0x000fe200030006ff */
[--C-:B------:R-:W-:Y:S01]  /*6ae0*/  HADD2.F32 R121, -RZ, R122.reuse.H0_H0 ;  /* 0x2000007aff797230 */ /* 0x100fe20000004100 */
[----:B------:R-:W1:Y:S01]  /*6af0*/  LDTM.x32 R4, tmem[UR4+0x40] ;  /* 0x00004004000479ee */ /* 0x000e6200082c0000 */
[----:B------:R-:W-:Y:S01]  /*6b00*/  NOP ;  /* 0x0000000000007918 */ /* 0x000fe20000000000 */
[C---:B------:R-:W-:Y:S01]  /*6b10*/  FFMA R64, R111.reuse, R113, R64 ;  /* 0x000000716f407223 */ /* 0x040fe20000000040 */
[C---:B------:R-:W-:Y:S01]  /*6b20*/  FMUL R65, R106.reuse, R65 ;  /* 0x000000416a417220 */ /* 0x040fe20000400000 */
[-C--:B------:R-:W-:Y:S01]  /*6b30*/  F2FP.F16.E4M3.UNPACK_B R140, R145.reuse ;  /* 0x00000091ff8c723e */ /* 0x080fe200020006ff */
[----:B------:R-:W-:Y:S02]  /*6b40*/  HADD2.F32 R122, -RZ, R122.H1_H1 ;  /* 0x3000007aff7a7230 */ /* 0x000fe40000004100 */
[C---:B------:R-:W-:Y:S01]  /*6b50*/  FMUL R68, R106.reuse, R68 ;  /* 0x000000446a447220 */ /* 0x040fe20000400000 */
[C---:B------:R-:W-:Y:S01]  /*6b60*/  FFMA R65, R111.reuse, R110, R65 ;  /* 0x0000006e6f417223 */ /* 0x040fe20000000041 */
[----:B------:R-:W-:Y:S01]  /*6b70*/  F2FP.F16.E4M3.UNPACK_B R142, R145.H1 ;  /* 0x00000091ff8e723e */ /* 0x000fe200030006ff */
[--C-:B------:R-:W-:Y:S02]  /*6b80*/  HADD2.F32 R123, -RZ, R124.reuse.H0_H0 ;  /* 0x2000007cff7b7230 */ /* 0x100fe40000004100 */
[C---:B------:R-:W-:Y:S01]  /*6b90*/  FMUL R69, R106.reuse, R69 ;  /* 0x000000456a457220 */ /* 0x040fe20000400000 */
[----:B------:R-:W-:Y:S02]  /*6ba0*/  HADD2.F32 R124, -RZ, R124.H1_H1 ;  /* 0x3000007cff7c7230 */ /* 0x000fe40000004100 */
[C---:B------:R-:W-:Y:S01]  /*6bb0*/  FMUL R87, R106.reuse, R87 ;  /* 0x000000576a577220 */ /* 0x040fe20000400000 */
[----:B------:R-:W-:Y:S01]  /*6bc0*/  F2FP.F16.E4M3.UNPACK_B R144, R146 ;  /* 0x00000092ff90723e */ /* 0x000fe200020006ff */
[--C-:B------:R-:W-:Y:S02]  /*6bd0*/  HADD2.F32 R127, -RZ, R128.reuse.H0_H0 ;  /* 0x20000080ff7f7230 */ /* 0x100fe40000004100 */
[C---:B------:R-:W-:Y:S01]  /*6be0*/  FMUL R36, R106.reuse, R36 ;  /* 0x000000246a247220 */ /* 0x040fe20000400000 */
[----:B------:R-:W-:Y:S02]  /*6bf0*/  HADD2.F32 R128, -RZ, R128.H1_H1 ;  /* 0x30000080ff807230 */ /* 0x000fe40000004100 */
[C---:B------:R-:W-:Y:S01]  /*6c00*/  FMUL R37, R106.reuse, R37 ;  /* 0x000000256a257220 */ /* 0x040fe20000400000 */
        /* <DEDUP_REMOVED lines=22> */
[C---:B-1----:R-:W-:Y:S01]  /*6d70*/  FMUL R4, R106.reuse, R4 ;  /* 0x000000046a047220 */ /* 0x042fe20000400000 */
        /* <DEDUP_REMOVED lines=13> */
[C---:B------:R-:W-:Y:S01]  /*6e50*/  FMUL R16, R106.reuse, R16 ;  /* 0x000000106a107220 */ /* 0x040fe20000400000 */
[C---:B------:R-:W-:Y:S01]  /*6e60*/  FMUL R17, R106.reuse, R17 ;  /* 0x000000116a117220 */ /* 0x040fe20000400000 */
[----:B------:R-:W-:Y:S01]  /*6e70*/  F2FP.F16.E4M3.UNPACK_B R162, R162.H1 ;  /* 0x000000a2ffa2723e */ /* 0x000fe200030006ff */
        /* <DEDUP_REMOVED lines=22> */
[C---:B------:R-:W-:Y:S01]  /*6fe0*/  FFMA R66, R111.reuse, R115, R66 ;  /* 0x000000736f427223 */ /* 0x040fe20000000042 */
[----:B------:R-:W-:Y:S01]  /*6ff0*/  F2FP.F16.E4M3.UNPACK_B R174, R177.H1 ;  /* 0x000000b1ffae723e */ /* 0x000fe200030006ff */
[--C-:B------:R-:W-:Y:S02]  /*7000*/  HADD2.F32 R171, -RZ, R172.reuse.H0_H0 ;  /* 0x200000acffab7230 */ /* 0x100fe40000004100 */
[C---:B------:R-:W-:Y:S01]  /*7010*/  FFMA R67, R111.reuse, R112, R67 ;  /* 0x000000706f437223 */ /* 0x040fe20000000043 */
[C---:B------:R-:W-:Y:S01]  /*7020*/  FFMA R68, R111.reuse, R117, R68 ;  /* 0x000000756f447223 */ /* 0x040fe20000000044 */
[----:B------:R-:W-:Y:S01]  /*7030*/  F2FP.F16.E4M3.UNPACK_B R176, R178 ;  /* 0x000000b2ffb0723e */ /* 0x000fe200020006ff */
[----:B------:R-:W-:Y:S01]  /*7040*/  FFMA R69, R111, R114, R69 ;  /* 0x000000726f457223 */ /* 0x000fe20000000045 */
[----:B------:R-:W-:Y:S01]  /*7050*/  HADD2.F32 R172, -RZ, R172.H1_H1 ;  /* 0x300000acffac7230 */ /* 0x000fe20000004100 */
[----:B------:R-:W-:Y:S01]  /*7060*/  F2FP.SATFINITE.E4M3.F32.PACK_AB_MERGE_C R210, R67, R66, RZ ;  /* 0x0000004243d2723e */ /* 0x000fe200048070ff */
[C---:B------:R-:W-:Y:S01]  /*7070*/  FMUL R70, R106.reuse, R70 ;  /* 0x000000466a467220 */ /* 0x040fe20000400000 */
[--C-:B------:R-:W-:Y:S02]  /*7080*/  HADD2.F32 R175, -RZ, R176.reuse.H0_H0 ;  /* 0x200000b0ffaf7230 */ /* 0x100fe40000004100 */
[C---:B------:R-:W-:Y:S01]  /*7090*/  FMUL R71, R106.reuse, R71 ;  /* 0x000000476a477220 */ /* 0x040fe20000400000 */
[----:B------:R-:W-:Y:S01]  /*70a0*/  F2FP.SATFINITE.E4M3.F32.PACK_AB_MERGE_C R210, R65, R64, R210 ;  /* 0x0000004041d2723e */ /* 0x000fe200048070d2 */
[C---:B------:R-:W-:Y:S01]  /*70b0*/  FFMA R70, R111.reuse, R119, R70 ;  /* 0x000000776f467223 */ /* 0x040fe20000000046 */
[----:B------:R-:W-:Y:S02]  /*70c0*/  HADD2.F32 R176, -RZ, R176.H1_H1 ;  /* 0x300000b0ffb07230 */ /* 0x000fe40000004100 */
[C---:B------:R-:W-:Y:S01]  /*70d0*/  FFMA R71, R111.reuse, R116, R71 ;  /* 0x000000746f477223 */ /* 0x040fe20000000047 */
[C---:B------:R-:W-:Y:S01]  /*70e0*/  FFMA R0, R111.reuse, R118, R0 ;  /* 0x000000766f007223 */ /* 0x040fe20000000000 */
[----:B------:R-:W-:Y:S01]  /*70f0*/  F2FP.F16.E4M3.UNPACK_B R178, R178.H1 ;  /* 0x000000b2ffb2723e */ /* 0x000fe200030006ff */
[----:B------:R-:W-:Y:S01]  /*7100*/  FFMA R3, R111, R120, R3 ;  /* 0x000000786f037223 */ /* 0x000fe20000000003 */
[C---:B------:R-:W-:Y:S01]  /*7110*/  FMUL R74, R106.reuse, R74 ;  /* 0x0000004a6a4a7220 */ /* 0x040fe20000400000 */
[----:B------:R-:W-:Y:S01]  /*7120*/  F2FP.SATFINITE.E4M3.F32.PACK_AB_MERGE_C R70, R71, R70, RZ ;  /* 0x000000464746723e */ /* 0x000fe200048070ff */
[C---:B------:R-:W-:Y:S01]  /*7130*/  FMUL R75, R106.reuse, R75 ;  /* 0x0000004b6a4b7220 */ /* 0x040fe20000400000 */
[--C-:B------:R-:W-:Y:S02]  /*7140*/  HADD2.F32 R125, -RZ, R126.reuse.H0_H0 ;  /* 0x2000007eff7d7230 */ /* 0x100fe40000004100 */
[----:B------:R-:W-:Y:S01]  /*7150*/  FFMA R74, R111, R121, R74 ;  /* 0x000000796f4a7223 */ /* 0x000fe2000000004a */
[----:B------:R-:W-:Y:S01]  /*7160*/  F2FP.SATFINITE.E4M3.F32.PACK_AB_MERGE_C R211, R69, R68, R70 ;  /* 0x0000004445d3723e */ /* 0x000fe20004807046 */
[C---:B------:R-:W-:Y:S01]  /*7170*/  FFMA R75, R111.reuse, R122, R75 ;  /* 0x0000007a6f4b7223 */ /* 0x040fe2000000004b */
[----:B------:R-:W-:Y:S01]  /*7180*/  FFMA R72, R111, R123, R72 ;  /* 0x0000007b6f487223 */ /* 0x000fe20000000048 */
[----:B------:R-:W-:Y:S01]  /*7190*/  IADD3 R68, PT, PT, R233, 0xf0, RZ ;  /* 0x000000f0e9447810 */ /* 0x000fe20007ffe0ff */
[C---:B------:R-:W-:Y:S01]  /*71a0*/  FFMA R73, R111.reuse, R124, R73 ;  /* 0x0000007c6f497223 */ /* 0x040fe20000000049 */
[----:B------:R-:W-:Y:S01]  /*71b0*/  FMUL R78, R106, R78 ;  /* 0x0000004e6a4e7220 */ /* 0x000fe20000400000 */
[----:B------:R-:W-:Y:S01]  /*71c0*/  F2FP.F16.E4M3.UNPACK_B R180, R179 ;  /* 0x000000b3ffb4723e */ /* 0x000fe200020006ff */
[----:B------:R-:W-:Y:S01]  /*71d0*/  HADD2.F32 R126, -RZ, R126.H1_H1 ;  /* 0x3000007eff7e7230 */ /* 0x000fe20000004100 */
[----:B------:R-:W-:Y:S01]  /*71e0*/  LOP3.LUT R68, R68, 0xfefffff8, RZ, 0xc0, !PT ;  /* 0xfefffff844447812 */ /* 0x000fe200078ec0ff */
[C---:B------:R-:W-:Y:S01]  /*71f0*/  FFMA R78, R111.reuse, R125, R78 ;  /* 0x0000007d6f4e7223 */ /* 0x040fe2000000004e */
[C---:B------:R-:W-:Y:S01]  /*7200*/  FMUL R79, R106.reuse, R79 ;  /* 0x0000004f6a4f7220 */ /* 0x040fe20000400000 */
[----:B------:R-:W-:Y:S01]  /*7210*/  HADD2.F32 R129, -RZ, R130.H0_H0 ;  /* 0x20000082ff817230 */ /* 0x000fe20000004100 */
[----:B------:R1:W-:Y:S01]  /*7220*/  SYNCS.ARRIVE.TRANS64.RED.A1T0 RZ, [R68+URZ], RZ ;  /* 0x000000ff44ff79a7 */ /* 0x0003e200081004ff */
[----:B------:R3:W-:Y:S01]  /*7230*/  STS.128 [R224+UR43+0x3200], R208 ;  /* 0x003200d0e0007988 */ /* 0x0007e20008000c2b */
[C---:B------:R-:W-:Y:S01]  /*7240*/  FFMA R79, R111.reuse, R126, R79 ;  /* 0x0000007e6f4f7223 */ /* 0x040fe2000000004f */
[C---:B------:R-:W-:Y:S01]  /*7250*/  FFMA R76, R111.reuse, R127, R76 ;  /* 0x0000007f6f4c7223 */ /* 0x040fe2000000004c */
[----:B------:R-:W-:Y:S01]  /*7260*/  F2FP.F16.E4M3.UNPACK_B R182, R179.H1 ;  /* 0x000000b3ffb6723e */ /* 0x000fe200030006ff */
[----:B------:R-:W-:Y:S01]  /*7270*/  FFMA R77, R111, R128, R77 ;  /* 0x000000806f4d7223 */ /* 0x000fe2000000004d */
[--C-:B------:R-:W-:Y:S01]  /*7280*/  HADD2.F32 R179, -RZ, R180.reuse.H0_H0 ;  /* 0x200000b4ffb37230 */ /* 0x100fe20000004100 */
[----:B------:R-:W-:Y:S01]  /*7290*/  F2FP.SATFINITE.E4M3.F32.PACK_AB_MERGE_C R69, R79, R78, RZ ;  /* 0x0000004e4f45723e */ /* 0x000fe200048070ff */
[----:B------:R-:W-:Y:S02]  /*72a0*/  HADD2.F32 R180, -RZ, R180.H1_H1 ;  /* 0x300000b4ffb47230 */ /* 0x000fe40000004100 */
[C---:B------:R-:W-:Y:S01]  /*72b0*/  FMUL R82, R106.reuse, R82 ;  /* 0x000000526a527220 */ /* 0x040fe20000400000 */
[----:B------:R-:W-:Y:S01]  /*72c0*/  HADD2.F32 R130, -RZ, R130.H1_H1 ;  /* 0x30000082ff827230 */ /* 0x000fe20000004100 */
[----:B------:R-:W-:Y:S01]  /*72d0*/  F2FP.SATFINITE.E4M3.F32.PACK_AB_MERGE_C R69, R73, R72, R69 ;  /* 0x000000484945723e */ /* 0x000fe20004807045 */
[C---:B------:R-:W-:Y:S01]  /*72e0*/  FMUL R83, R106.reuse, R83 ;  /* 0x000000536a537220 */ /* 0x040fe20000400000 */
[--C-:B------:R-:W-:Y:S02]  /*72f0*/  HADD2.F32 R133, -RZ, R134.reuse.H0_H0 ;  /* 0x20000086ff857230 */ /* 0x100fe40000004100 */
[C---:B------:R-:W-:Y:S01]  /*7300*/  FFMA R82, R111.reuse, R129, R82 ;  /* 0x000000816f527223 */ /* 0x040fe20000000052 */
[----:B------:R-:W-:Y:S02]  /*7310*/  HADD2.F32 R134, -RZ, R134.H1_H1 ;  /* 0x30000086ff867230 */ /* 0x000fe40000004100 */
[C---:B------:R-:W-:Y:S01]  /*7320*/  FFMA R83, R111.reuse, R130, R83 ;  /* 0x000000826f537223 */ /* 0x040fe20000000053 */
[C---:B------:R-:W-:Y:S01]  /*7330*/  FFMA R80, R111.reuse, R131, R80 ;  /* 0x000000836f507223 */ /* 0x040fe20000000050 */
[----:B------:R-:W-:Y:S01]  /*7340*/  F2FP.F16.E4M3.UNPACK_B R184, R192 ;  /* 0x000000c0ffb8723e */ /* 0x000fe200020006ff */
[----:B------:R-:W-:Y:S01]  /*7350*/  FFMA R81, R111, R132, R81 ;  /* 0x000000846f517223 */ /* 0x000fe20000000051 */
[C---:B------:R-:W-:Y:S01]  /*7360*/  FMUL R86, R106.reuse, R86 ;  /* 0x000000566a567220 */ /* 0x040fe20000400000 */
[----:B------:R-:W-:Y:S01]  /*7370*/  F2FP.SATFINITE.E4M3.F32.PACK_AB_MERGE_C R70, R83, R82, RZ ;  /* 0x000000525346723e */ /* 0x000fe200048070ff */
[--C-:B------:R-:W-:Y:S01]  /*7380*/  HADD2.F32 R137, -RZ, R138.reuse.H0_H0 ;  /* 0x2000008aff897230 */ /* 0x100fe20000004100 */
[----:B-1----:R-:W-:Y:S01]  /*7390*/  F2FP.SATFINITE.E4M3.F32.PACK_AB_MERGE_C R68, R75, R74, RZ ;  /* 0x0000004a4b44723e */ /* 0x002fe200048070ff */
[----:B------:R-:W-:Y:S01]  /*73a0*/  FFMA R86, R111, R133, R86 ;  /* 0x000000856f567223 */ /* 0x000fe20000000056 */
[----:B------:R-:W-:Y:S01]  /*73b0*/  HADD2.F32 R138, -RZ, R138.H1_H1 ;  /* 0x3000008aff8a7230 */ /* 0x000fe20000004100 */
[----:B------:R-:W-:Y:S01]  /*73c0*/  F2FP.SATFINITE.E4M3.F32.PACK_AB_MERGE_C R70, R77, R76, R70 ;  /* 0x0000004c4d46723e */ /* 0x000fe20004807046 */
[----:B------:R-:W-:Y:S01]  /*73d0*/  FFMA R87, R111, R134, R87 ;  /* 0x000000866f577223 */ /* 0x000fe20000000057 */
[----:B------:R-:W-:Y:S01]  /*73e0*/  F2FP.SATFINITE.E4M3.F32.PACK_AB_MERGE_C R68, R3, R0, R68 ;  /* 0x000000000344723e */ /* 0x000fe20004807044 */
[C---:B------:R-:W-:Y:S01]  /*73f0*/  FFMA R84, R111.reuse, R135, R84 ;  /* 0x000000876f547223 */ /* 0x040fe20000000054 */
[----:B------:R-:W-:Y:S01]  /*7400*/  FFMA R85, R111, R136, R85 ;  /* 0x000000886f557223 */ /* 0x000fe20000000055 */
[--C-:B------:R-:W-:Y:S01]  /*7410*/  HADD2.F32 R141, -RZ, R142.reuse.H0_H0 ;  /* 0x2000008eff8d7230 */ /* 0x100fe20000004100 */
[----:B------:R-:W-:Y:S01]  /*7420*/  F2FP.SATFINITE.E4M3.F32.PACK_AB_MERGE_C R71, R87, R86, RZ ;  /* 0x000000565747723e */ /* 0x000fe200048070ff */
[C---:B------:R-:W-:Y:S01]  /*7430*/  FFMA R88, R111.reuse, R137, R88 ;  /* 0x000000896f587223 */ /* 0x040fe20000000058 */
[----:B------:R-:W-:Y:S02]  /*7440*/  HADD2.F32 R142, -RZ, R142.H1_H1 ;  /* 0x3000008eff8e7230 */ /* 0x000fe40000004100 */
[----:B------:R-:W-:Y:S01]  /*7450*/  FFMA R89, R111, R138, R89 ;  /* 0x0000008a6f597223 */ /* 0x000fe20000000059 */
[----:B------:R-:W-:Y:S01]  /*7460*/  F2FP.SATFINITE.E4M3.F32.PACK_AB_MERGE_C R71, R81, R80, R71 ;  /* 0x000000505147723e */ /* 0x000fe20004807047 */
[C---:B------:R-:W-:Y:S01]  /*7470*/  FFMA R90, R111.reuse, R139, R90 ;  /* 0x0000008b6f5a7223 */ /* 0x040fe2000000005a */
[----:B------:R-:W-:Y:S01]  /*7480*/  FFMA R91, R111, R140, R91 ;  /* 0x0000008c6f5b7223 */ /* 0x000fe2000000005b */
[--C-:B------:R-:W-:Y:S01]  /*7490*/  HADD2.F32 R145, -RZ, R146.reuse.H0_H0 ;  /* 0x20000092ff917230 */ /* 0x100fe20000004100 */
[----:B------:R-:W-:Y:S01]  /*74a0*/  F2FP.SATFINITE.E4M3.F32.PACK_AB_MERGE_C R88, R89, R88, RZ ;  /* 0x000000585958723e */ /* 0x000fe200048070ff */
[----:B------:R3:W-:Y:S01]  /*74b0*/  STS.128 [R220+0x3200], R68 ;  /* 0x00320044dc007388 */ /* 0x0007e20000000c00 */
[----:B------:R-:W-:Y:S01]  /*74c0*/  FFMA R92, R111, R141, R92 ;  /* 0x0000008d6f5c7223 */ /* 0x000fe2000000005c */
[----:B------:R-:W-:Y:S01]  /*74d0*/  HADD2.F32 R146, -RZ, R146.H1_H1 ;  /* 0x30000092ff927230 */ /* 0x000fe20000004100 */
[----:B------:R-:W-:Y:S01]  /*74e0*/  F2FP.SATFINITE.E4M3.F32.PACK_AB_MERGE_C R84, R85, R84, R88 ;  /* 0x000000545554723e */ /* 0x000fe20004807058 */
[C---:B------:R-:W-:Y:S01]  /*74f0*/  FFMA R93, R111.reuse, R142, R93 ;  /* 0x0000008e6f5d7223 */ /* 0x040fe2000000005d */
[C---:B------:R-:W-:Y:S01]  /*7500*/  FFMA R94, R111.reuse, R143, R94 ;  /* 0x0000008f6f5e7223 */ /* 0x040fe2000000005e */
[C---:B------:R-:W-:Y:S01]  /*7510*/  FFMA R95, R111.reuse, R144, R95 ;  /* 0x000000906f5f7223 */ /* 0x040fe2000000005f */
[----:B------:R-:W-:Y:S02]  /*7520*/  HADD2.F32 R149, -RZ, R150.H0_H0 ;  /* 0x20000096ff957230 */ /* 0x000fe40000004100 */
[----:B------:R-:W-:Y:S01]  /*7530*/  FFMA R96, R111, R145, R96 ;  /* 0x000000916f607223 */ /* 0x000fe20000000060 */
[----:B------:R-:W-:Y:S01]  /*7540*/  F2FP.SATFINITE.E4M3.F32.PACK_AB_MERGE_C R85, R93, R92, RZ ;  /* 0x0000005c5d55723e */ /* 0x000fe200048070ff */
[C---:B------:R-:W-:Y:S01]  /*7550*/  FFMA R97, R111.reuse, R146, R97 ;  /* 0x000000926f617223 */ /* 0x040fe20000000061 */
[C---:B------:R-:W-:Y:S01]  /*7560*/  FFMA R36, R111.reuse, R147, R36 ;  /* 0x000000936f247223 */ /* 0x040fe20000000024 */
[----:B------:R-:W-:Y:S01]  /*7570*/  FFMA R37, R111, R148, R37 ;  /* 0x000000946f257223 */ /* 0x000fe20000000025 */
[----:B------:R-:W-:Y:S01]  /*7580*/  F2FP.SATFINITE.E4M3.F32.PACK_AB_MERGE_C R85, R91, R90, R85 ;  /* 0x0000005a5b55723e */ /* 0x000fe20004807055 */
        /* <DEDUP_REMOVED lines=9> */
[C---:B------:R-:W-:Y:S01]  /*7620*/  FMUL R42, R106.reuse, R42 ;  /* 0x0000002a6a2a7220 */ /* 0x040fe20000400000 */
[----:B------:R-:W-:Y:S02]  /*7630*/  HADD2.F32 R154, -RZ, R154.H1_H1 ;  /* 0x3000009aff9a7230 */ /* 0x000fe40000004100 */
[C---:B------:R-:W-:Y:S01]  /*7640*/  FFMA R39, R111.reuse, R150, R39 ;  /* 0x000000966f277223 */ /* 0x040fe20000000027 */
[C---:B------:R-:W-:Y:S01]  /*7650*/  FFMA R40, R111.reuse, R151, R40 ;  /* 0x000000976f287223 */ /* 0x040fe20000000028 */
[C---:B------:R-:W-:Y:S01]  /*7660*/  FFMA R41, R111.reuse, R152, R41 ;  /* 0x000000986f297223 */ /* 0x040fe20000000029 */
[----:B------:R-:W-:Y:S01]  /*7670*/  FFMA R42, R111, R153, R42 ;  /* 0x000000996f2a7223 */ /* 0x000fe2000000002a */
[----:B------:R-:W-:Y:S01]  /*7680*/  F2FP.F16.E4M3.UNPACK_B R186, R192.H1 ;  /* 0x000000c0ffba723e */ /* 0x000fe200030006ff */
[C---:B------:R-:W-:Y:S01]  /*7690*/  FMUL R43, R106.reuse, R43 ;  /* 0x0000002b6a2b7220 */ /* 0x040fe20000400000 */
[--C-:B------:R-:W-:Y:S01]  /*76a0*/  HADD2.F32 R157, -RZ, R158.reuse.H0_H0 ;  /* 0x2000009eff9d7230 */ /* 0x100fe20000004100 */
[----:B------:R-:W-:Y:S01]  /*76b0*/  F2FP.SATFINITE.E4M3.F32.PACK_AB_MERGE_C R38, R39, R38, RZ ;  /* 0x000000262726723e */ /* 0x000fe200048070ff */
[C---:B------:R-:W-:Y:S01]  /*76c0*/  FMUL R46, R106.reuse, R46 ;  /* 0x0000002e6a2e7220 */ /* 0x040fe20000400000 */
[----:B------:R-:W-:Y:S02]  /*76d0*/  HADD2.F32 R158, -RZ, R158.H1_H1 ;  /* 0x3000009eff9e7230 */ /* 0x000fe40000004100 */
[----:B------:R-:W-:Y:S01]  /*76e0*/  FFMA R43, R111, R154, R43 ;  /* 0x0000009a6f2b7223 */ /* 0x000fe2000000002b */
[----:B------:R-:W-:Y:S01]  /*76f0*/  F2FP.SATFINITE.E4M3.F32.PACK_AB_MERGE_C R87, R37, R36, R38 ;  /* 0x000000242557723e */ /* 0x000fe20004807026 */
[C---:B------:R-:W-:Y:S01]  /*7700*/  FFMA R44, R111.reuse, R155, R44 ;  /* 0x0000009b6f2c7223 */ /* 0x040fe2000000002c */
[C---:B------:R-:W-:Y:S01]  /*7710*/  FFMA R45, R111.reuse, R156, R45 ;  /* 0x0000009c6f2d7223 */ /* 0x040fe2000000002d */
[----:B------:R-:W-:Y:S01]  /*7720*/  FFMA R46, R111, R157, R46 ;  /* 0x0000009d6f2e7223 */ /* 0x000fe2000000002e */
[----:B------:R-:W-:Y:S01]  /*7730*/  F2FP.F16.E4M3.UNPACK_B R188, R193 ;  /* 0x000000c1ffbc723e */ /* 0x000fe200020006ff */
[----:B------:R3:W-:Y:S01]  /*7740*/  STS.128 [R224+UR43+0x4200], R84 ;  /* 0x00420054e0007988 */ /* 0x0007e20008000c2b */
[----:B------:R-:W-:Y:S01]  /*7750*/  F2FP.SATFINITE.E4M3.F32.PACK_AB_MERGE_C R42, R43, R42, RZ ;  /* 0x0000002a2b2a723e */ /* 0x000fe200048070ff */
[C---:B------:R-:W-:Y:S01]  /*7760*/  FMUL R47, R106.reuse, R47 ;  /* 0x0000002f6a2f7220 */ /* 0x040fe20000400000 */
[--C-:B------:R-:W-:Y:S02]  /*7770*/  HADD2.F32 R161, -RZ, R162.reuse.H0_H0 ;  /* 0x200000a2ffa17230 */ /* 0x100fe40000004100 */
[C---:B------:R-:W-:Y:S01]  /*7780*/  FMUL R50, R106.reuse, R50 ;  /* 0x000000326a327220 */ /* 0x040fe20000400000 */
[----:B------:R-:W-:Y:S01]  /*7790*/  HADD2.F32 R162, -RZ, R162.H1_H1 ;  /* 0x300000a2ffa27230 */ /* 0x000fe20000004100 */
[----:B------:R-:W-:Y:S01]  /*77a0*/  F2FP.SATFINITE.E4M3.F32.PACK_AB_MERGE_C R40, R41, R40, R42 ;  /* 0x000000282928723e */ /* 0x000fe2000480702a */
[C---:B------:R-:W-:Y:S01]  /*77b0*/  FFMA R47, R111.reuse, R158, R47 ;  /* 0x0000009e6f2f7223 */ /* 0x040fe2000000002f */
[C---:B------:R-:W-:Y:S01]  /*77c0*/  FFMA R48, R111.reuse, R159, R48 ;  /* 0x0000009f6f307223 */ /* 0x040fe20000000030 */
[C---:B------:R-:W-:Y:S01]  /*77d0*/  FFMA R49, R111.reuse, R160, R49 ;  /* 0x000000a06f317223 */ /* 0x040fe20000000031 */
[----:B------:R-:W-:Y:S01]  /*77e0*/  FFMA R50, R111, R161, R50 ;  /* 0x000000a16f327223 */ /* 0x000fe20000000032 */
[----:B------:R-:W-:Y:S01]  /*77f0*/  F2FP.F16.E4M3.UNPACK_B R190, R193.H1 ;  /* 0x000000c1ffbe723e */ /* 0x000fe200030006ff */
[--C-:B------:R-:W-:Y:S01]  /*7800*/  HADD2.F32 R187, -RZ, R188.reuse.H0_H0 ;  /* 0x200000bcffbb7230 */ /* 0x100fe20000004100 */
[----:B------:R-:W-:Y:S01]  /*7810*/  F2FP.SATFINITE.E4M3.F32.PACK_AB_MERGE_C R46, R47, R46, RZ ;  /* 0x0000002e2f2e723e */ /* 0x000fe200048070ff */
[----:B------:R-:W-:Y:S02]  /*7820*/  HADD2.F32 R188, -RZ, R188.H1_H1 ;  /* 0x300000bcffbc7230 */ /* 0x000fe40000004100 */
[C---:B------:R-:W-:Y:S01]  /*7830*/  FMUL R51, R106.reuse, R51 ;  /* 0x000000336a337220 */ /* 0x040fe20000400000 */
[--C-:B------:R-:W-:Y:S01]  /*7840*/  HADD2.F32 R165, -RZ, R166.reuse.H0_H0 ;  /* 0x200000a6ffa57230 */ /* 0x100fe20000004100 */
[----:B------:R-:W-:Y:S01]  /*7850*/  F2FP.SATFINITE.E4M3.F32.PACK_AB_MERGE_C R41, R45, R44, R46 ;  /* 0x0000002c2d29723e */ /* 0x000fe2000480702e */
[C---:B------:R-:W-:Y:S01]  /*7860*/  FMUL R54, R106.reuse, R54 ;  /* 0x000000366a367220 */ /* 0x040fe20000400000 */
[----:B------:R-:W-:Y:S02]  /*7870*/  HADD2.F32 R166, -RZ, R166.H1_H1 ;  /* 0x300000a6ffa67230 */ /* 0x000fe40000004100 */
[C---:B------:R-:W-:Y:S01]  /*7880*/  FFMA R51, R111.reuse, R162, R51 ;  /* 0x000000a26f337223 */ /* 0x040fe20000000033 */
[C---:B------:R-:W-:Y:S01]  /*7890*/  FFMA R52, R111.reuse, R163, R52 ;  /* 0x000000a36f347223 */ /* 0x040fe20000000034 */
[C---:B------:R-:W-:Y:S01]  /*78a0*/  FFMA R53, R111.reuse, R164, R53 ;  /* 0x000000a46f357223 */ /* 0x040fe20000000035 */
[----:B------:R-:W-:Y:S01]  /*78b0*/  FFMA R54, R111, R165, R54 ;  /* 0x000000a56f367223 */ /* 0x000fe20000000036 */
[----:B------:R-:W-:Y:S01]  /*78c0*/  F2FP.F16.E4M3.UNPACK_B R192, R194 ;  /* 0x000000c2ffc0723e */ /* 0x000fe200020006ff */
[C---:B------:R-:W-:Y:S01]  /*78d0*/  FMUL R55, R106.reuse, R55 ;  /* 0x000000376a377220 */ /* 0x040fe20000400000 */
[--C-:B------:R-:W-:Y:S01]  /*78e0*/  HADD2.F32 R169, -RZ, R170.reuse.H0_H0 ;  /* 0x200000aaffa97230 */ /* 0x100fe20000004100 */
[----:B------:R-:W-:Y:S01]  /*78f0*/  F2FP.SATFINITE.E4M3.F32.PACK_AB_MERGE_C R42, R51, R50, RZ ;  /* 0x00000032332a723e */ /* 0x000fe200048070ff */
[----:B------:R-:W-:Y:S02]  /*7900*/  HADD2.F32 R170, -RZ, R170.H1_H1 ;  /* 0x300000aaffaa7230 */ /* 0x000fe40000004100 */
[C---:B------:R-:W-:Y:S01]  /*7910*/  FFMA R55, R111.reuse, R166, R55 ;  /* 0x000000a66f377223 */ /* 0x040fe20000000037 */
[----:B------:R-:W-:Y:S01]  /*7920*/  FFMA R4, R111, R167, R4 ;  /* 0x000000a76f047223 */ /* 0x000fe20000000004 */
[----:B------:R-:W-:Y:S01]  /*7930*/  F2FP.SATFINITE.E4M3.F32.PACK_AB_MERGE_C R42, R49, R48, R42 ;  /* 0x00000030312a723e */ /* 0x000fe2000480702a */
[----:B------:R-:W-:Y:S01]  /*7940*/  FFMA R5, R111, R168, R5 ;  /* 0x000000a86f057223 */ /* 0x000fe20000000005 */
[--C-:B------:R-:W-:Y:S01]  /*7950*/  HADD2.F32 R191, -RZ, R192.reuse.H0_H0 ;  /* 0x200000c0ffbf7230 */ /* 0x100fe20000004100 */
[----:B------:R-:W-:Y:S01]  /*7960*/  F2FP.SATFINITE.E4M3.F32.PACK_AB_MERGE_C R43, R55, R54, RZ ;  /* 0x00000036372b723e */ /* 0x000fe200048070ff */
[----:B------:R-:W-:Y:S02]  /*7970*/  HADD2.F32 R192, -RZ, R192.H1_H1 ;  /* 0x300000c0ffc07230 */ /* 0x000fe40000004100 */
[C---:B------:R-:W-:Y:S01]  /*7980*/  FMUL R6, R106.reuse, R6 ;  /* 0x000000066a067220 */ /* 0x040fe20000400000 */
[C---:B------:R-:W-:Y:S01]  /*7990*/  FMUL R7, R106.reuse, R7 ;  /* 0x000000076a077220 */ /* 0x040fe20000400000 */
[--C-:B------:R-:W-:Y:S01]  /*79a0*/  HADD2.F32 R173, -RZ, R174.reuse.H0_H0 ;  /* 0x200000aeffad7230 */ /* 0x100fe20000004100 */
[----:B------:R-:W-:Y:S01]  /*79b0*/  F2FP.SATFINITE.E4M3.F32.PACK_AB_MERGE_C R43, R53, R52, R43 ;  /* 0x00000034352b723e */ /* 0x000fe2000480702b */
[C---:B------:R-:W-:Y:S01]  /*79c0*/  FFMA R6, R111.reuse, R169, R6 ;  /* 0x000000a96f067223 */ /* 0x040fe20000000006 */
[C---:B------:R-:W-:Y:S01]  /*79d0*/  FFMA R7, R111.reuse, R170, R7 ;  /* 0x000000aa6f077223 */ /* 0x040fe20000000007 */
[C---:B------:R-:W-:Y:S01]  /*79e0*/  FFMA R8, R111.reuse, R171, R8 ;  /* 0x000000ab6f087223 */ /* 0x040fe20000000008 */
[----:B------:R-:W-:Y:S01]  /*79f0*/  FFMA R9, R111, R172, R9 ;  /* 0x000000ac6f097223 */ /* 0x000fe20000000009 */
[----:B------:R-:W-:Y:S01]  /*7a00*/  F2FP.F16.E4M3.UNPACK_B R194, R194.H1 ;  /* 0x000000c2ffc2723e */ /* 0x000fe200030006ff */
[----:B------:R3:W-:Y:S01]  /*7a10*/  STS.128 [R219+0x3200], R40 ;  /* 0x00320028db007388 */ /* 0x0007e20000000c00 */
        /* <DEDUP_REMOVED lines=10> */
[----:B------:R-:W-:Y:S01]  /*7ac0*/  F2FP.F16.E4M3.UNPACK_B R196, R195 ;  /* 0x000000c3ffc4723e */ /* 0x000fe200020006ff */
[----:B------:R-:W-:Y:S01]  /*7ad0*/  HADD2.F32 R178, -RZ, R178.H1_H1 ;  /* 0x300000b2ffb27230 */ /* 0x000fe20000004100 */
[----:B------:R-:W-:Y:S01]  /*7ae0*/  F2FP.SATFINITE.E4M3.F32.PACK_AB_MERGE_C R10, R11, R10, RZ ;  /* 0x0000000a0b0a723e */ /* 0x000fe200048070ff */
[C---:B------:R-:W-:Y:S01]  /*7af0*/  FMUL R14, R106.reuse, R14 ;  /* 0x0000000e6a0e7220 */ /* 0x040fe20000400000 */
[C---:B------:R-:W-:Y:S01]  /*7b00*/  FMUL R15, R106.reuse, R15 ;  /* 0x0000000f6a0f7220 */ /* 0x040fe20000400000 */
[--C-:B------:R-:W-:Y:S01]  /*7b10*/  HADD2.F32 R181, -RZ, R182.reuse.H0_H0 ;  /* 0x200000b6ffb57230 */ /* 0x100fe20000004100 */
[----:B------:R-:W-:Y:S01]  /*7b20*/  F2FP.SATFINITE.E4M3.F32.PACK_AB_MERGE_C R5, R9, R8, R10 ;  /* 0x000000080905723e */ /* 0x000fe2000480700a */
[C---:B------:R-:W-:Y:S01]  /*7b30*/  FFMA R14, R111.reuse, R177, R14 ;  /* 0x000000b16f0e7223 */ /* 0x040fe2000000000e */
[C---:B------:R-:W-:Y:S01]  /*7b40*/  FFMA R15, R111.reuse, R178, R15 ;  /* 0x000000b26f0f7223 */ /* 0x040fe2000000000f */
[C---:B------:R-:W-:Y:S01]  /*7b50*/  FFMA R16, R111.reuse, R179, R16 ;  /* 0x000000b36f107223 */ /* 0x040fe20000000010 */
[C---:B------:R-:W-:Y:S01]  /*7b60*/  FFMA R17, R111.reuse, R180, R17 ;  /* 0x000000b46f117223 */ /* 0x040fe20000000011 */
[----:B------:R-:W-:Y:S02]  /*7b70*/  HADD2.F32 R182, -RZ, R182.H1_H1 ;  /* 0x300000b6ffb67230 */ /* 0x000fe40000004100 */
[C---:B------:R-:W-:Y:S01]  /*7b80*/  FMUL R18, R106.reuse, R18 ;  /* 0x000000126a127220 */ /* 0x040fe20000400000 */
[C---:B------:R-:W-:Y:S01]  /*7b90*/  FMUL R19, R106.reuse, R19 ;  /* 0x000000136a137220 */ /* 0x040fe20000400000 */
[--C-:B------:R-:W-:Y:S02]  /*7ba0*/  HADD2.F32 R185, -RZ, R186.reuse.H0_H0 ;  /* 0x200000baffb97230 */ /* 0x100fe40000004100 */
[C---:B------:R-:W-:Y:S01]  /*7bb0*/  FMUL R22, R106.reuse, R22 ;  /* 0x000000166a167220 */ /* 0x040fe20000400000 */
[----:B------:R-:W-:Y:S02]  /*7bc0*/  HADD2.F32 R186, -RZ, R186.H1_H1 ;  /* 0x300000baffba7230 */ /* 0x000fe40000004100 */
[C---:B------:R-:W-:Y:S01]  /*7bd0*/  FFMA R18, R111.reuse, R181, R18 ;  /* 0x000000b56f127223 */ /* 0x040fe20000000012 */
[C---:B------:R-:W-:Y:S01]  /*7be0*/  FFMA R19, R111.reuse, R182, R19 ;  /* 0x000000b66f137223 */ /* 0x040fe20000000013 */
[C---:B------:R-:W-:Y:S01]  /*7bf0*/  FFMA R20, R111.reuse, R183, R20 ;  /* 0x000000b76f147223 */ /* 0x040fe20000000014 */
[C---:B------:R-:W-:Y:S01]  /*7c00*/  FFMA R21, R111.reuse, R184, R21 ;  /* 0x000000b86f157223 */ /* 0x040fe20000000015 */
[--C-:B------:R-:W-:Y:S02]  /*7c10*/  HADD2.F32 R189, -RZ, R190.reuse.H0_H0 ;  /* 0x200000beffbd7230 */ /* 0x100fe40000004100 */
[C---:B------:R-:W-:Y:S01]  /*7c20*/  FFMA R22, R111.reuse, R185, R22 ;  /* 0x000000b96f167223 */ /* 0x040fe20000000016 */
[----:B------:R-:W-:Y:S02]  /*7c30*/  HADD2.F32 R190, -RZ, R190.H1_H1 ;  /* 0x300000beffbe7230 */ /* 0x000fe40000004100 */
[C---:B------:R-:W-:Y:S01]  /*7c40*/  FMUL R26, R106.reuse, R26 ;  /* 0x0000001a6a1a7220 */ /* 0x040fe20000400000 */
[C---:B------:R-:W-:Y:S01]  /*7c50*/  FFMA R23, R111.reuse, R186, R23 ;  /* 0x000000ba6f177223 */ /* 0x040fe20000000017 */
[C---:B------:R-:W-:Y:S01]  /*7c60*/  FMUL R27, R106.reuse, R27 ;  /* 0x0000001b6a1b7220 */ /* 0x040fe20000400000 */
[C---:B------:R-:W-:Y:S01]  /*7c70*/  FFMA R24, R111.reuse, R187, R24 ;  /* 0x000000bb6f187223 */ /* 0x040fe20000000018 */
[----:B------:R-:W-:Y:S01]  /*7c80*/  F2FP.F16.E4M3.UNPACK_B R197, R195.H1 ;  /* 0x000000c3ffc5723e */ /* 0x000fe200030006ff */
[C---:B------:R-:W-:Y:S01]  /*7c90*/  FFMA R25, R111.reuse, R188, R25 ;  /* 0x000000bc6f197223 */ /* 0x040fe20000000019 */
[--C-:B------:R-:W-:Y:S02]  /*7ca0*/  HADD2.F32 R193, -RZ, R194.reuse.H0_H0 ;  /* 0x200000c2ffc17230 */ /* 0x100fe40000004100 */
[C---:B------:R-:W-:Y:S01]  /*7cb0*/  FFMA R26, R111.reuse, R189, R26 ;  /* 0x000000bd6f1a7223 */ /* 0x040fe2000000001a */
[----:B------:R-:W-:Y:S02]  /*7cc0*/  HADD2.F32 R194, -RZ, R194.H1_H1 ;  /* 0x300000c2ffc27230 */ /* 0x000fe40000004100 */
[C---:B------:R-:W-:Y:S01]  /*7cd0*/  FMUL R30, R106.reuse, R30 ;  /* 0x0000001e6a1e7220 */ /* 0x040fe20000400000 */
[--C-:B------:R-:W-:Y:S02]  /*7ce0*/  HADD2.F32 R195, -RZ, R196.reuse.H0_H0 ;  /* 0x200000c4ffc37230 */ /* 0x100fe40000004100 */
[C---:B------:R-:W-:Y:S01]  /*7cf0*/  FFMA R27, R111.reuse, R190, R27 ;  /* 0x000000be6f1b7223 */ /* 0x040fe2000000001b */
[C---:B------:R-:W-:Y:S01]  /*7d00*/  FMUL R31, R106.reuse, R31 ;  /* 0x0000001f6a1f7220 */ /* 0x040fe20000400000 */
[C---:B------:R-:W-:Y:S01]  /*7d10*/  FFMA R28, R111.reuse, R191, R28 ;  /* 0x000000bf6f1c7223 */ /* 0x040fe2000000001c */
[----:B------:R-:W-:Y:S02]  /*7d20*/  HADD2.F32 R196, -RZ, R196.H1_H1 ;  /* 0x300000c4ffc47230 */ /* 0x000fe40000004100 */
[C---:B------:R-:W-:Y:S01]  /*7d30*/  FFMA R29, R111.reuse, R192, R29 ;  /* 0x000000c06f1d7223 */ /* 0x040fe2000000001d */
[--C-:B------:R-:W-:Y:S02]  /*7d40*/  HADD2.F32 R113, -RZ, R197.reuse.H0_H0 ;  /* 0x200000c5ff717230 */ /* 0x100fe40000004100 */
[C---:B------:R-:W-:Y:S01]  /*7d50*/  FFMA R30, R111.reuse, R193, R30 ;  /* 0x000000c16f1e7223 */ /* 0x040fe2000000001e */
[----:B------:R-:W-:Y:S02]  /*7d60*/  HADD2.F32 R110, -RZ, R197.H1_H1 ;  /* 0x300000c5ff6e7230 */ /* 0x000fe40000004100 */
[C---:B------:R-:W-:Y:S01]  /*7d70*/  FMUL R34, R106.reuse, R34 ;  /* 0x000000226a227220 */ /* 0x040fe20000400000 */
[----:B------:R-:W-:Y:S01]  /*7d80*/  FFMA R31, R111, R194, R31 ;  /* 0x000000c26f1f7223 */ /* 0x000fe2000000001f */
[----:B------:R-:W-:Y:S01]  /*7d90*/  FMUL R35, R106, R35 ;  /* 0x000000236a237220 */ /* 0x000fe20000400000 */
[----:B------:R-:W-:Y:S01]  /*7da0*/  F2FP.SATFINITE.E4M3.F32.PACK_AB_MERGE_C R14, R15, R14, RZ ;  /* 0x0000000e0f0e723e */ /* 0x000fe200048070ff */
[----:B------:R-:W-:Y:S01]  /*7db0*/  FFMA R32, R111, R195, R32 ;  /* 0x000000c36f207223 */ /* 0x000fe20000000020 */
[----:B------:R-:W-:Y:S01]  /*7dc0*/  F2FP.SATFINITE.E4M3.F32.PACK_AB_MERGE_C R7, R19, R18, RZ ;  /* 0x000000121307723e */ /* 0x000fe200048070ff */
[C---:B------:R-:W-:Y:S01]  /*7dd0*/  FFMA R33, R111.reuse, R196, R33 ;  /* 0x000000c46f217223 */ /* 0x040fe20000000021 */
[C---:B------:R-:W-:Y:S01]  /*7de0*/  FFMA R34, R111.reuse, R113, R34 ;  /* 0x000000716f227223 */ /* 0x040fe20000000022 */
[----:B------:R-:W-:Y:S01]  /*7df0*/  FFMA R35, R111, R110, R35 ;  /* 0x0000006e6f237223 */ /* 0x000fe20000000023 */
[----:B------:R-:W-:Y:S01]  /*7e00*/  F2FP.SATFINITE.E4M3.F32.PACK_AB_MERGE_C R6, R13, R12, R14 ;  /* 0x0000000c0d06723e */ /* 0x000fe2000480700e */
[----:B------:R-:W-:Y:S01]  /*7e10*/  BSSY.RECONVERGENT B0, `(.L_x_118) ;  /* 0x000002c000007945 */ /* 0x000fe20003800200 */
[----:B------:R-:W-:Y:S02]  /*7e20*/  F2FP.SATFINITE.E4M3.F32.PACK_AB_MERGE_C R7, R17, R16, R7 ;  /* 0x000000101107723e */ /* 0x000fe40004807007 */
[----:B------:R-:W-:Y:S02]  /*7e30*/  F2FP.SATFINITE.E4M3.F32.PACK_AB_MERGE_C R22, R23, R22, RZ ;  /* 0x000000161716723e */ /* 0x000fe400048070ff */
[----:B------:R-:W-:Y:S01]  /*7e40*/  F2FP.SATFINITE.E4M3.F32.PACK_AB_MERGE_C R26, R27, R26, RZ ;  /* 0x0000001a1b1a723e */ /* 0x000fe200048070ff */
[----:B------:R3:W-:Y:S01]  /*7e50*/  STS.128 [R224+UR43+0x5200], R4 ;  /* 0x00520004e0007988 */ /* 0x0007e20008000c2b */
[----:B------:R-:W-:Y:S02]  /*7e60*/  F2FP.SATFINITE.E4M3.F32.PACK_AB_MERGE_C R30, R31, R30, RZ ;  /* 0x0000001e1f1e723e */ /* 0x000fe400048070ff */
[----:B------:R-:W-:Y:S02]  /*7e70*/  F2FP.SATFINITE.E4M3.F32.PACK_AB_MERGE_C R34, R35, R34, RZ ;  /* 0x000000222322723e */ /* 0x000fe400048070ff */
[----:B------:R-:W-:Y:S02]  /*7e80*/  F2FP.SATFINITE.E4M3.F32.PACK_AB_MERGE_C R20, R21, R20, R22 ;  /* 0x000000141514723e */ /* 0x000fe40004807016 */
[----:B------:R-:W-:Y:S02]  /*7e90*/  F2FP.SATFINITE.E4M3.F32.PACK_AB_MERGE_C R21, R25, R24, R26 ;  /* 0x000000181915723e */ /* 0x000fe4000480701a */
[----:B------:R-:W-:Y:S02]  /*7ea0*/  F2FP.SATFINITE.E4M3.F32.PACK_AB_MERGE_C R22, R29, R28, R30 ;  /* 0x0000001c1d16723e */ /* 0x000fe4000480701e */
[----:B------:R-:W-:Y:S02]  /*7eb0*/  F2FP.SATFINITE.E4M3.F32.PACK_AB_MERGE_C R23, R33, R32, R34 ;  /* 0x000000202117723e */ /* 0x000fe40004807022 */
[----:B------:R-:W-:Y:S03]  /*7ec0*/  IADD3 R109, PT, PT, R109, 0x1, RZ ;  /* 0x000000016d6d7810 */ /* 0x000fe60007ffe0ff */
[----:B------:R3:W-:Y:S01]  /*7ed0*/  STS.128 [R218+0x3200], R20 ;  /* 0x00320014da007388 */ /* 0x0007e20000000c00 */
[----:B------:R-:W-:Y:S01]  /*7ee0*/  @!PT LDS RZ, [RZ] ;  /* 0x00000000fffff984 */ /* 0x000fe20000000800 */
[----:B------:R-:W-:Y:S01]  /*7ef0*/  @!PT LDS RZ, [RZ] ;  /* 0x00000000fffff984 */ /* 0x000fe20000000800 */
[----:B------:R-:W-:Y:S01]  /*7f00*/  @!PT LDS RZ, [RZ] ;  /* 0x00000000fffff984 */ /* 0x000fe20000000800 */
[----:B------:R-:W-:Y:S01]  /*7f10*/  @!PT LDS RZ, [RZ] ;  /* 0x00000000fffff984 */ /* 0x000fe20000000800 */
[----:B------:R1:W-:Y:S07]  /*7f20*/  MEMBAR.ALL.CTA ;  /* 0x0000000000007992 */ /* 0x0003ee0000008000 */
[----:B-1----:R-:W1:Y:S02]  /*7f30*/  FENCE.VIEW.ASYNC.S ;  /* 0x00000000000073c6 */ /* 0x002e640000000000 */
[----:B-1----:R-:W-:Y:S06]  /*7f40*/  BAR.SYNC.DEFER_BLOCKING 0x1, 0x80 ;  /* 0x0042000000007b1d */ /* 0x002fec0000010000 */
[----:B------:R-:W-:Y:S05]  /*7f50*/  @P0 BRA `(.L_x_119) ;  /* 0x00000000005c0947 */ /* 0x000fea0003800000 */
[----:B------:R-:W-:Y:S01]  /*7f60*/  UIADD3 UR4, UPT, UPT, UR43, 0x3200, URZ ;  /* 0x000032002b047890 */ /* 0x000fe2000fffe0ff */
[----:B------:R-:W-:Y:S01]  /*7f70*/  R2UR UR13, R215 ;  /* 0x00000000d70d72ca */ /* 0x000fe200000e0000 */
[----:B------:R-:W-:Y:S01]  /*7f80*/  UIADD3 UR16, UP0, UPT, UR46, 0x680, URZ ;  /* 0x000006802e107890 */ /* 0x000fe2000ff1e0ff */
[----:B------:R-:W-:Y:S01]  /*7f90*/  R2UR UR14, R213 ;  /* 0x00000000d50e72ca */ /* 0x000fe200000e0000 */
[----:B------:R-:W-:Y:S01]  /*7fa0*/  UMOV UR15, UR36 ;  /* 0x00000024000f7c82 */ /* 0x000fe20008000000 */
[----:B------:R-:W-:Y:S01]  /*7fb0*/  UIADD3 UR8, UPT, UPT, UR43, 0x4200, URZ ;  /* 0x000042002b087890 */ /* 0x000fe2000fffe0ff */
[----:B------:R-:W-:Y:S01]  /*7fc0*/  IMAD.U32 R230, RZ, RZ, UR4 ;  /* 0x00000004ffe67e24 */ /* 0x000fe2000f8e00ff */
[----:B------:R-:W-:Y:S01]  /*7fd0*/  UIADD3.X UR17, UPT, UPT, URZ, UR47, URZ, UP0, !UPT ;  /* 0x0000002fff117290 */ /* 0x000fe200087fe4ff */
[----:B------:R-:W-:Y:S01]  /*7fe0*/  UMOV UR11, UR36 ;  /* 0x00000024000b7c82 */ /* 0x000fe20008000000 */
[----:B------:R-:W-:Y:S02]  /*7ff0*/  UIADD3 UR4, UPT, UPT, UR43, 0x5200, URZ ;  /* 0x000052002b047890 */ /* 0x000fe4000fffe0ff */
[----:B------:R-:W-:Y:S01]  /*8000*/  R2UR UR12, R230 ;  /* 0x00000000e60c72ca */ /* 0x000fe200000e0000 */
[----:B------:R-:W-:Y:S02]  /*8010*/  UMOV UR7, UR36 ;  /* 0x0000002400077c82 */ /* 0x000fe40008000000 */
[----:B------:R-:W-:Y:S02]  /*8020*/  UIMAD UR13, UR13, 0x60, URZ ;  /* 0x000000600d0d78a4 */ /* 0x000fe4000f8e02ff */
[----:B------:R-:W-:Y:S02]  /*8030*/  USHF.L.U32 UR14, UR14, 0x7, URZ ;  /* 0x000000070e0e7899 */ /* 0x000fe400080006ff */
[----:B------:R-:W-:Y:S02]  /*8040*/  UIADD3 UR9, UPT, UPT, UR13, 0x20, URZ ;  /* 0x000000200d097890 */ /* 0x000fe4000fffe0ff */
[----:B------:R-:W-:Y:S03]  /*8050*/  UIADD3 UR5, UPT, UPT, UR13, 0x40, URZ ;  /* 0x000000400d057890 */ /* 0x000fe6000fffe0ff */
[----:B------:R-:W-:Y:S01]  /*8060*/  UMOV UR10, UR14 ;  /* 0x0000000e000a7c82 */ /* 0x000fe20008000000 */
[----:B------:R-:W-:Y:S01]  /*8070*/  UMOV UR6, UR14 ;  /* 0x0000000e00067c82 */ /* 0x000fe20008000000 */
[----:B------:R1:W-:Y:S02]  /*8080*/  UTMASTG.3D [UR12], [UR16] ;  /* 0x0000000c100073b5 */ /* 0x0003e40008010000 */
[----:B------:R1:W-:Y:S02]  /*8090*/  UTMASTG.3D [UR8], [UR16] ;  /* 0x00000008100073b5 */ /* 0x0003e40008010000 */
[----:B------:R1:W-:Y:S01]  /*80a0*/  UTMASTG.3D [UR4], [UR16] ;  /* 0x00000004100073b5 */ /* 0x0003e20008010000 */
[----:B------:R0:W-:Y:S01]  /*80b0*/  UTMACMDFLUSH ;  /* 0x00000000000079b7 */ /* 0x0001e20000000000 */
[----:B-1----:R-:W-:Y:S04]  /*80c0*/  DEPBAR.LE SB0, 0x0 ;  /* 0x000080000000791a */ /* 0x002fe80000000000 */
.L_x_119:
[----:B------:R-:W-:Y:S05]  /*80d0*/  BSYNC.RECONVERGENT B0 ;  /* 0x0000000000007941 */ /* 0x000fea0003800200 */
.L_x_118:
[----:B------:R-:W-:Y:S01]  /*80e0*/  BAR.SYNC.DEFER_BLOCKING 0x1, 0x80 ;  /* 0x0042000000007b1d */ /* 0x000fe20000010000 */
[----:B------:R-:W-:Y:S01]  /*80f0*/  ISETP.NE.AND P2, PT, R231, RZ, PT ;  /* 0x000000ffe700720c */ /* 0x000fe20003f45270 */
[----:B------:R-:W-:Y:S01]  /*8100*/  IMAD.IADD R215, R105, 0x1, R212 ;  /* 0x0000000169d77824 */ /* 0x000fe200078e02d4 */
[----:B------:R-:W-:Y:S01]  /*8110*/  ISETP.NE.AND P0, PT, R232, 0x2, PT ;  /* 0x00000002e800780c */ /* 0x000fe20003f05270 */
[----:B------:R-:W-:Y:S01]  /*8120*/  IMAD.IADD R213, R107, 0x1, R214 ;  /* 0x000000016bd57824 */ /* 0x000fe200078e02d6 */
[----:B------:R-:W-:Y:S02]  /*8130*/  ISETP.NE.AND P1, PT, R109, 0x4, PT ;  /* 0x000000046d00780c */ /* 0x000fe40003f25270 */
[----:B------:R-:W-:Y:S02]  /*8140*/  SEL R3, RZ, 0x1, P0 ;  /* 0x00000001ff037807 */ /* 0x000fe40000000000 */
[----:B------:R-:W-:Y:S02]  /*8150*/  SEL R0, RZ, 0x1, P1 ;  /* 0x00000001ff007807 */ /* 0x000fe40000800000 */
[----:B------:R-:W-:Y:S02]  /*8160*/  LOP3.LUT R228, R228, R3, RZ, 0x3c, !PT ;  /* 0x00000003e4e47212 */ /* 0x000fe400078e3cff */
[----:B------:R-:W-:Y:S02]  /*8170*/  LOP3.LUT R229, R229, R0, RZ, 0x3c, !PT ;  /* 0x00000000e5e57212 */ /* 0x000fe400078e3cff */
[----:B------:R-:W-:Y:S02]  /*8180*/  @P2 R2UR UR36, R226 ;  /* 0x00000000e22422ca */ /* 0x000fe400000e0000 */
[----:B------:R-:W-:Y:S02]  /*8190*/  SEL R232, R232, RZ, P0 ;  /* 0x000000ffe8e87207 */ /* 0x000fe40000000000 */
[----:B------:R-:W-:Y:S01]  /*81a0*/  SEL R109, R109, RZ, P1 ;  /* 0x000000ff6d6d7207 */ /* 0x000fe20000800000 */
[----:B------:R-:W-:Y:S10]  /*81b0*/  @P2 BRA `(.L_x_120) ;  /* 0xffffffd000642947 */ /* 0x000ff4000383ffff */
[----:B------:R-:W-:Y:S05]  /*81c0*/  EXIT ;  /* 0x000000000000794d */ /* 0x000fea0003800000 */
.L_x_25:
[----:B--2---:R2:W4:Y:S02]  /*81d0*/  SYNCS.PHASECHK.TRANS64.TRYWAIT P0, [R3+URZ+0x120], R2 ;  /* 0x00012002030075a7 */ /* 0x00452400080011ff */
[----:B----4-:R-:W-:Y:S05]  /*81e0*/  @!P0 NANOSLEEP.SYNCS 0x989680 ;  /* 0x009896800000895d */ /* 0x010fea0003900000 */
[----:B------:R-:W4:Y:S02]  /*81f0*/  @!P0 SYNCS.PHASECHK.TRANS64 P0, [R3+URZ+0x120], R2 ;  /* 0x00012002030085a7 */ /* 0x000f2400080010ff */
[----:B----4-:R-:W-:Y:S05]  /*8200*/  @!P0 BRA `(.L_x_25) ;  /* 0xfffffffc00f08947 */ /* 0x010fea000383ffff */
[----:B------:R-:W-:Y:S05]  /*8210*/  BRA `(.L_x_121) ;  /* 0xffffff9400987947 */ /* 0x000fea000383ffff */
.L_x_28:
[----:B-1----:R-:W-:Y:S07]  /*8220*/  MOV R2, UR33 ;  /* 0x0000002100027c02 */ /* 0x002fee0008000f00 */
.L_x_122:
[----:B-1----:R1:W2:Y:S02]  /*8230*/  SYNCS.PHASECHK.TRANS64.TRYWAIT P0, [R2+URZ+0x48], R5 ;  /* 0x00004805020075a7 */ /* 0x0022a400080011ff */
[----:B--2---:R-:W-:Y:S05]  /*8240*/  @!P0 NANOSLEEP.SYNCS 0x989680 ;  /* 0x009896800000895d */ /* 0x004fea0003900000 */
[----:B------:R-:W2:Y:S02]  /*8250*/  @!P0 SYNCS.PHASECHK.TRANS64 P0, [R2+URZ+0x48], R5 ;  /* 0x00004805020085a7 */ /* 0x000ea400080010ff */
[----:B--2---:R-:W-:Y:S05]  /*8260*/  @!P0 BRA `(.L_x_122) ;  /* 0xfffffffc00f08947 */ /* 0x004fea000383ffff */
[----:B------:R-:W-:Y:S05]  /*8270*/  BRA `(.L_x_27) ;  /* 0xffffff9800007947 */ /* 0x000fea000383ffff */
.L_x_35:
[----:B-1----:R-:W-:Y:S07]  /*8280*/  MOV R2, UR17 ;  /* 0x0000001100027c02 */ /* 0x002fee0008000f00 */
.L_x_123:
[----:B-1----:R1:W2:Y:S02]  /*8290*/  SYNCS.PHASECHK.TRANS64.TRYWAIT P0, [R2+URZ+0x48], R5 ;  /* 0x00004805020075a7 */ /* 0x0022a400080011ff */
[----:B--2---:R-:W-:Y:S05]  /*82a0*/  @!P0 NANOSLEEP.SYNCS 0x989680 ;  /* 0x009896800000895d */ /* 0x004fea0003900000 */
[----:B------:R-:W2:Y:S02]  /*82b0*/  @!P0 SYNCS.PHASECHK.TRANS64 P0, [R2+URZ+0x48], R5 ;  /* 0x00004805020085a7 */ /* 0x000ea400080010ff */
[----:B--2---:R-:W-:Y:S05]  /*82c0*/  @!P0 BRA `(.L_x_123) ;  /* 0xfffffffc00f08947 */ /* 0x004fea000383ffff */
[----:B------:R-:W-:Y:S05]  /*82d0*/  BRA `(.L_x_34) ;  /* 0xffffff9800bc7947 */ /* 0x000fea000383ffff */
.L_x_40:
[----:B-1----:R1:W2:Y:S02]  /*82e0*/  SYNCS.PHASECHK.TRANS64.TRYWAIT P0, [R2+URZ+0xb0], R3 ;  /* 0x0000b003020075a7 */ /* 0x0022a400080011ff */
[----:B--2---:R-:W-:Y:S05]  /*82f0*/  @!P0 NANOSLEEP.SYNCS 0x989680 ;  /* 0x009896800000895d */ /* 0x004fea0003900000 */
[----:B------:R-:W2:Y:S02]  /*8300*/  @!P0 SYNCS.PHASECHK.TRANS64 P0, [R2+URZ+0xb0], R3 ;  /* 0x0000b003020085a7 */ /* 0x000ea400080010ff */
[----:B--2---:R-:W-:Y:S05]  /*8310*/  @!P0 BRA `(.L_x_40) ;  /* 0xfffffffc00f08947 */ /* 0x004fea000383ffff */
[----:B------:R-:W-:Y:S05]  /*8320*/  BRA `(.L_x_124) ;  /* 0xffffff9c00607947 */ /* 0x000fea000383ffff */
.L_x_44:
[----:B---3--:R-:W-:-:S07]  /*8330*/  MOV R0, UR5 ;  /* 0x0000000500007c02 */ /* 0x008fce0008000f00 */
.L_x_125:
[----:B-1----:R1:W2:Y:S02]  /*8340*/  SYNCS.PHASECHK.TRANS64.TRYWAIT P0, [R0+URZ], R3 ;  /* 0x00000003000075a7 */ /* 0x0022a400080011ff */
[----:B--2---:R-:W-:Y:S05]  /*8350*/  @!P0 NANOSLEEP.SYNCS 0x989680 ;  /* 0x009896800000895d */ /* 0x004fea0003900000 */
[----:B------:R-:W2:Y:S02]  /*8360*/  @!P0 SYNCS.PHASECHK.TRANS64 P0, [R0+URZ], R3 ;  /* 0x00000003000085a7 */ /* 0x000ea400080010ff */
[----:B--2---:R-:W-:Y:S05]  /*8370*/  @!P0 BRA `(.L_x_125) ;  /* 0xfffffffc00f08947 */ /* 0x004fea000383ffff */
[----:B------:R-:W-:Y:S05]  /*8380*/  BRA `(.L_x_126) ;  /* 0xffffffa000d07947 */ /* 0x000fea000383ffff */
.L_x_45:
[----:B---3--:R-:W-:-:S07]  /*8390*/  MOV R0, UR5 ;  /* 0x0000000500007c02 */ /* 0x008fce0008000f00 */
.L_x_127:
[----:B-1----:R1:W2:Y:S02]  /*83a0*/  SYNCS.PHASECHK.TRANS64.TRYWAIT P0, [R0+URZ], R3 ;  /* 0x00000003000075a7 */ /* 0x0022a400080011ff */
[----:B--2---:R-:W-:Y:S05]  /*83b0*/  @!P0 NANOSLEEP.SYNCS 0x989680 ;  /* 0x009896800000895d */ /* 0x004fea0003900000 */
[----:B------:R-:W2:Y:S02]  /*83c0*/  @!P0 SYNCS.PHASECHK.TRANS64 P0, [R0+URZ], R3 ;  /* 0x00000003000085a7 */ /* 0x000ea400080010ff */
[----:B--2---:R-:W-:Y:S05]  /*83d0*/  @!P0 BRA `(.L_x_127) ;  /* 0xfffffffc00f08947 */ /* 0x004fea000383ffff */
[----:B------:R-:W-:Y:S05]  /*83e0*/  BRA `(.L_x_128) ;  /* 0xffffffa000dc7947 */ /* 0x000fea000383ffff */
.L_x_46:
[----:B---3--:R-:W-:-:S07]  /*83f0*/  MOV R0, UR5 ;  /* 0x0000000500007c02 */ /* 0x008fce0008000f00 */
.L_x_129:
[----:B-1----:R1:W2:Y:S02]  /*8400*/  SYNCS.PHASECHK.TRANS64.TRYWAIT P0, [R0+URZ], R3 ;  /* 0x00000003000075a7 */ /* 0x0022a400080011ff */
[----:B--2---:R-:W-:Y:S05]  /*8410*/  @!P0 NANOSLEEP.SYNCS 0x989680 ;  /* 0x009896800000895d */ /* 0x004fea0003900000 */
[----:B------:R-:W2:Y:S02]  /*8420*/  @!P0 SYNCS.PHASECHK.TRANS64 P0, [R0+URZ], R3 ;  /* 0x00000003000085a7 */ /* 0x000ea400080010ff */
[----:B--2---:R-:W-:Y:S05]  /*8430*/  @!P0 BRA `(.L_x_129) ;  /* 0xfffffffc00f08947 */ /* 0x004fea000383ffff */
[----:B------:R-:W-:Y:S05]  /*8440*/  BRA `(.L_x_130) ;  /* 0xffffffa000e87947 */ /* 0x000fea000383ffff */
.L_x_47:
[----:B---3--:R-:W-:-:S07]  /*8450*/  MOV R0, UR5 ;  /* 0x0000000500007c02 */ /* 0x008fce0008000f00 */
.L_x_131:
[----:B-1----:R1:W2:Y:S02]  /*8460*/  SYNCS.PHASECHK.TRANS64.TRYWAIT P0, [R0+URZ], R3 ;  /* 0x00000003000075a7 */ /* 0x0022a400080011ff */
[----:B--2---:R-:W-:Y:S05]  /*8470*/  @!P0 NANOSLEEP.SYNCS 0x989680 ;  /* 0x009896800000895d */ /* 0x004fea0003900000 */
[----:B------:R-:W2:Y:S02]  /*8480*/  @!P0 SYNCS.PHASECHK.TRANS64 P0, [R0+URZ], R3 ;  /* 0x00000003000085a7 */ /* 0x000ea400080010ff */
[----:B--2---:R-:W-:Y:S05]  /*8490*/  @!P0 BRA `(.L_x_131) ;  /* 0xfffffffc00f08947 */ /* 0x004fea000383ffff */
[----:B------:R-:W-:Y:S05]  /*84a0*/  BRA `(.L_x_132) ;  /* 0xffffffa000f47947 */ /* 0x000fea000383ffff */
.L_x_48:
[----:B---3--:R-:W-:-:S07]  /*84b0*/  MOV R0, UR5 ;  /* 0x0000000500007c02 */ /* 0x008fce0008000f00 */
.L_x_133:
[----:B-1----:R1:W2:Y:S02]  /*84c0*/  SYNCS.PHASECHK.TRANS64.TRYWAIT P0, [R0+URZ], R3 ;  /* 0x00000003000075a7 */ /* 0x0022a400080011ff */
[----:B--2---:R-:W-:Y:S05]  /*84d0*/  @!P0 NANOSLEEP.SYNCS 0x989680 ;  /* 0x009896800000895d */ /* 0x004fea0003900000 */
[----:B------:R-:W2:Y:S02]  /*84e0*/  @!P0 SYNCS.PHASECHK.TRANS64 P0, [R0+URZ], R3 ;  /* 0x00000003000085a7 */ /* 0x000ea400080010ff */
[----:B--2---:R-:W-:Y:S05]  /*84f0*/  @!P0 BRA `(.L_x_133) ;  /* 0xfffffffc00f08947 */ /* 0x004fea000383ffff */
[----:B------:R-:W-:Y:S05]  /*8500*/  BRA `(.L_x_134) ;  /* 0xffffffa400007947 */ /* 0x000fea000383ffff */
.L_x_49:
[----:B---3--:R-:W-:-:S07]  /*8510*/  MOV R0, UR5 ;  /* 0x0000000500007c02 */ /* 0x008fce0008000f00 */
.L_x_135:
[----:B-1----:R1:W2:Y:S02]  /*8520*/  SYNCS.PHASECHK.TRANS64.TRYWAIT P0, [R0+URZ], R3 ;  /* 0x00000003000075a7 */ /* 0x0022a400080011ff */
[----:B--2---:R-:W-:Y:S05]  /*8530*/  @!P0 NANOSLEEP.SYNCS 0x989680 ;  /* 0x009896800000895d */ /* 0x004fea0003900000 */
[----:B------:R-:W2:Y:S02]  /*8540*/  @!P0 SYNCS.PHASECHK.TRANS64 P0, [R0+URZ], R3 ;  /* 0x00000003000085a7 */ /* 0x000ea400080010ff */
[----:B--2---:R-:W-:Y:S05]  /*8550*/  @!P0 BRA `(.L_x_135) ;  /* 0xfffffffc00f08947 */ /* 0x004fea000383ffff */
[----:B------:R-:W-:Y:S05]  /*8560*/  BRA `(.L_x_136) ;  /* 0xffffffa4000c7947 */ /* 0x000fea000383ffff */
.L_x_50:
[----:B---3--:R-:W-:-:S07]  /*8570*/  MOV R0, UR5 ;  /* 0x0000000500007c02 */ /* 0x008fce0008000f00 */
.L_x_137:
[----:B-1----:R1:W2:Y:S02]  /*8580*/  SYNCS.PHASECHK.TRANS64.TRYWAIT P0, [R0+URZ], R3 ;  /* 0x00000003000075a7 */ /* 0x0022a400080011ff */
[----:B--2---:R-:W-:Y:S05]  /*8590*/  @!P0 NANOSLEEP.SYNCS 0x989680 ;  /* 0x009896800000895d */ /* 0x004fea0003900000 */
[----:B------:R-:W2:Y:S02]  /*85a0*/  @!P0 SYNCS.PHASECHK.TRANS64 P0, [R0+URZ], R3 ;  /* 0x00000003000085a7 */ /* 0x000ea400080010ff */
[----:B--2---:R-:W-:Y:S05]  /*85b0*/  @!P0 BRA `(.L_x_137) ;  /* 0xfffffffc00f08947 */ /* 0x004fea000383ffff */
[----:B------:R-:W-:Y:S05]  /*85c0*/  BRA `(.L_x_138) ;  /* 0xffffffa400187947 */ /* 0x000fea000383ffff */
.L_x_51:
[----:B---3--:R-:W-:-:S07]  /*85d0*/  MOV R0, UR5 ;  /* 0x0000000500007c02 */ /* 0x008fce0008000f00 */
.L_x_139:
[----:B-1----:R1:W2:Y:S02]  /*85e0*/  SYNCS.PHASECHK.TRANS64.TRYWAIT P0, [R0+URZ], R3 ;  /* 0x00000003000075a7 */ /* 0x0022a400080011ff */
[----:B--2---:R-:W-:Y:S05]  /*85f0*/  @!P0 NANOSLEEP.SYNCS 0x989680 ;  /* 0x009896800000895d */ /* 0x004fea0003900000 */
[----:B------:R-:W2:Y:S02]  /*8600*/  @!P0 SYNCS.PHASECHK.TRANS64 P0, [R0+URZ], R3 ;  /* 0x00000003000085a7 */ /* 0x000ea400080010ff */
[----:B--2---:R-:W-:Y:S05]  /*8610*/  @!P0 BRA `(.L_x_139) ;  /* 0xfffffffc00f08947 */ /* 0x004fea000383ffff */
[----:B------:R-:W-:Y:S05]  /*8620*/  BRA `(.L_x_140) ;  /* 0xffffffa400247947 */ /* 0x000fea000383ffff */
.L_x_54:
[----:B-1----:R1:W2:Y:S02]  /*8630*/  SYNCS.PHASECHK.TRANS64.TRYWAIT P0, [R0+URZ+0x110], R5 ;  /* 0x00011005000075a7 */ /* 0x0022a400080011ff */
[----:B--2---:R-:W-:Y:S05]  /*8640*/  @!P0 NANOSLEEP.SYNCS 0x989680 ;  /* 0x009896800000895d */ /* 0x004fea0003900000 */
[----:B------:R-:W2:Y:S02]  /*8650*/  @!P0 SYNCS.PHASECHK.TRANS64 P0, [R0+URZ+0x110], R5 ;  /* 0x00011005000085a7 */ /* 0x000ea400080010ff */
[----:B--2---:R-:W-:Y:S05]  /*8660*/  @!P0 BRA `(.L_x_54) ;  /* 0xfffffffc00f08947 */ /* 0x004fea000383ffff */
[----:B------:R-:W-:Y:S05]  /*8670*/  BRA `(.L_x_141) ;  /* 0xffffffa400847947 */ /* 0x000fea000383ffff */
.L_x_55:
[----:B------:R-:W-:-:S07]  /*8680*/  MOV R0, UR5 ;  /* 0x0000000500007c02 */ /* 0x000fce0008000f00 */
.L_x_142:
[----:B-1----:R1:W2:Y:S02]  /*8690*/  SYNCS.PHASECHK.TRANS64.TRYWAIT P0, [R0+URZ+0xc0], R7 ;  /* 0x0000c007000075a7 */ /* 0x0022a400080011ff */
[----:B--2---:R-:W-:Y:S05]  /*86a0*/  @!P0 NANOSLEEP.SYNCS 0x989680 ;  /* 0x009896800000895d */ /* 0x004fea0003900000 */
[----:B------:R-:W2:Y:S02]  /*86b0*/  @!P0 SYNCS.PHASECHK.TRANS64 P0, [R0+URZ+0xc0], R7 ;  /* 0x0000c007000085a7 */ /* 0x000ea400080010ff */
[----:B--2---:R-:W-:Y:S05]  /*86c0*/  @!P0 BRA `(.L_x_142) ;  /* 0xfffffffc00f08947 */ /* 0x004fea000383ffff */
[----:B------:R-:W-:Y:S05]  /*86d0*/  BRA `(.L_x_143) ;  /* 0xffffffa400947947 */ /* 0x000fea000383ffff */
.L_x_56:
[----:B-1----:R1:W2:Y:S02]  /*86e0*/  SYNCS.PHASECHK.TRANS64.TRYWAIT P1, [R0+URZ+0xb0], R5 ;  /* 0x0000b005000075a7 */ /* 0x0022a400080211ff */
[----:B--2---:R-:W-:Y:S05]  /*86f0*/  @!P1 NANOSLEEP.SYNCS 0x989680 ;  /* 0x009896800000995d */ /* 0x004fea0003900000 */
[----:B------:R-:W2:Y:S02]  /*8700*/  @!P1 SYNCS.PHASECHK.TRANS64 P1, [R0+URZ+0xb0], R5 ;  /* 0x0000b005000095a7 */ /* 0x000ea400080210ff */
[----:B--2---:R-:W-:Y:S05]  /*8710*/  @!P1 BRA `(.L_x_56) ;  /* 0xfffffffc00f09947 */ /* 0x004fea000383ffff */
[----:B------:R-:W-:Y:S05]  /*8720*/  BRA `(.L_x_144) ;  /* 0xffffffa400c47947 */ /* 0x000fea000383ffff */
.L_x_59:
[----:B------:R-:W-:-:S07]  /*8730*/  MOV R0, UR5 ;  /* 0x0000000500007c02 */ /* 0x000fce0008000f00 */
.L_x_145:
[----:B-1----:R1:W2:Y:S02]  /*8740*/  SYNCS.PHASECHK.TRANS64.TRYWAIT P0, [R0+URZ+0xc0], R3 ;  /* 0x0000c003000075a7 */ /* 0x0022a400080011ff */
[----:B--2---:R-:W-:Y:S05]  /*8750*/  @!P0 NANOSLEEP.SYNCS 0x989680 ;  /* 0x009896800000895d */ /* 0x004fea0003900000 */
[----:B------:R-:W2:Y:S02]  /*8760*/  @!P0 SYNCS.PHASECHK.TRANS64 P0, [R0+URZ+0xc0], R3 ;  /* 0x0000c003000085a7 */ /* 0x000ea400080010ff */
[----:B--2---:R-:W-:Y:S05]  /*8770*/  @!P0 BRA `(.L_x_145) ;  /* 0xfffffffc00f08947 */ /* 0x004fea000383ffff */
[----:B------:R-:W-:Y:S05]  /*8780*/  BRA `(.L_x_58) ;  /* 0xffffffa800187947 */ /* 0x000fea000383ffff */
.L_x_68:
[----:B-1----:R-:W-:-:S04]  /*8790*/  MOV R4, UR4 ;  /* 0x0000000400047c02 */ /* 0x002fc80008000f00 */
[----:B------:R1:W2:Y:S03]  /*87a0*/  SYNCS.PHASECHK.TRANS64.TRYWAIT P0, [R4+URZ+0x8], R5 ;  /* 0x00000805040075a7 */ /* 0x0002a600080011ff */
[----:B--2---:R-:W-:Y:S05]  /*87b0*/  @!P0 NANOSLEEP.SYNCS 0x989680 ;  /* 0x009896800000895d */ /* 0x004fea0003900000 */
[----:B------:R-:W2:Y:S02]  /*87c0*/  @!P0 SYNCS.PHASECHK.TRANS64 P0, [R4+URZ+0x8], R5 ;  /* 0x00000805040085a7 */ /* 0x000ea400080010ff */
[----:B--2---:R-:W-:Y:S05]  /*87d0*/  @!P0 BRA `(.L_x_68) ;  /* 0xfffffffc00ec8947 */ /* 0x004fea000383ffff */
[----:B------:R-:W-:Y:S05]  /*87e0*/  BRA `(.L_x_67) ;  /* 0xffffffa800cc7947 */ /* 0x000fea000383ffff */
.L_x_70:
[----:B------:R-:W-:Y:S01]  /*87f0*/  BSSY B0, `(.L_x_146) ;  /* 0x0000006000007945 */ /* 0x000fe20003800000 */
[----:B------:R-:W-:-:S07]  /*8800*/  MOV R15, 0xffffffff ;  /* 0xffffffff000f7802 */ /* 0x000fce0000000f00 */
[----:B-1---5:R-:W-:Y:S05]  /*8810*/  WARPSYNC.COLLECTIVE R15, `(.L_x_147) ;  /* 0x000000000f0c7348 */ /* 0x022fea0003c00000 */
[----:B------:R-:W-:Y:S02]  /*8820*/  ELECT P6, UR79, PT ;  /* 0x00000000004f782f */ /* 0x000fe400038c0000 */
[----:B------:R-:W-:Y:S01]  /*8830*/  MOV R14, UR79 ;  /* 0x0000004f000e7c02 */ /* 0x000fe20008000f00 */
[----:B-1---5:R-:W-:Y:S10]  /*8840*/  ENDCOLLECTIVE ;  /* 0x000000000000791b */ /* 0x022ff40003800000 */
.L_x_147:
[----:B------:R-:W-:Y:S05]  /*8850*/  BSYNC B0 ;  /* 0x0000000000007941 */ /* 0x000fea0003800000 */
.L_x_146:
[----:B------:R-:W-:Y:S05]  /*8860*/  BRA `(.L_x_148) ;  /* 0xffffffa800fc7947 */ /* 0x000fea000383ffff */
.L_x_72:
[----:B-1----:R-:W-:-:S04]  /*8870*/  MOV R2, UR4 ;  /* 0x0000000400027c02 */ /* 0x002fc80008000f00 */
[----:B------:R1:W2:Y:S03]  /*8880*/  SYNCS.PHASECHK.TRANS64.TRYWAIT P0, [R2+URZ+0x8], R3 ;  /* 0x00000803020075a7 */ /* 0x0002a600080011ff */
[----:B--2---:R-:W-:Y:S05]  /*8890*/  @!P0 NANOSLEEP.SYNCS 0x989680 ;  /* 0x009896800000895d */ /* 0x004fea0003900000 */
[----:B------:R-:W2:Y:S02]  /*88a0*/  @!P0 SYNCS.PHASECHK.TRANS64 P0, [R2+URZ+0x8], R3 ;  /* 0x00000803020085a7 */ /* 0x000ea400080010ff */
[----:B--2---:R-:W-:Y:S05]  /*88b0*/  @!P0 BRA `(.L_x_72) ;  /* 0xfffffffc00ec8947 */ /* 0x004fea000383ffff */
[----:B------:R-:W-:Y:S05]  /*88c0*/  BRA `(.L_x_71) ;  /* 0xffffffac00007947 */ /* 0x000fea000383ffff */
.L_x_73:
[----:B-1----:R1:W2:Y:S02]  /*88d0*/  SYNCS.PHASECHK.TRANS64.TRYWAIT P0, [R0+URZ+0xb0], R5 ;  /* 0x0000b005000075a7 */ /* 0x0022a400080011ff */
[----:B--2---:R-:W-:Y:S05]  /*88e0*/  @!P0 NANOSLEEP.SYNCS 0x989680 ;  /* 0x009896800000895d */ /* 0x004fea0003900000 */
[----:B------:R-:W2:Y:S02]  /*88f0*/  @!P0 SYNCS.PHASECHK.TRANS64 P0, [R0+URZ+0xb0], R5 ;  /* 0x0000b005000085a7 */ /* 0x000ea400080010ff */
[----:B--2---:R-:W-:Y:S05]  /*8900*/  @!P0 BRA `(.L_x_73) ;  /* 0xfffffffc00f08947 */ /* 0x004fea000383ffff */
[----:B------:R-:W-:Y:S05]  /*8910*/  BRA `(.L_x_149) ;  /* 0xffffffac00ec7947 */ /* 0x000fea000383ffff */
.L_x_75:
[----:B------:R-:W-:-:S07]  /*8920*/  MOV R0, UR19 ;  /* 0x0000001300007c02 */ /* 0x000fce0008000f00 */
.L_x_150:
[----:B-1----:R1:W2:Y:S02]  /*8930*/  SYNCS.PHASECHK.TRANS64.TRYWAIT P0, [R0+URZ+0xf0], R5 ;  /* 0x0000f005000075a7 */ /* 0x0022a400080011ff */
[----:B--2---:R-:W-:Y:S05]  /*8940*/  @!P0 NANOSLEEP.SYNCS 0x989680 ;  /* 0x009896800000895d */ /* 0x004fea0003900000 */
[----:B------:R-:W2:Y:S02]  /*8950*/  @!P0 SYNCS.PHASECHK.TRANS64 P0, [R0+URZ+0xf0], R5 ;  /* 0x0000f005000085a7 */ /* 0x000ea400080010ff */
[----:B--2---:R-:W-:Y:S05]  /*8960*/  @!P0 BRA `(.L_x_150) ;  /* 0xfffffffc00f08947 */ /* 0x004fea000383ffff */
[----:B------:R-:W-:Y:S05]  /*8970*/  BRA `(.L_x_151) ;  /* 0xffffffb000387947 */ /* 0x000fea000383ffff */
.L_x_78:
[----:B------:R-:W-:Y:S07]  /*8980*/  MOV R0, UR7 ;  /* 0x0000000700007c02 */ /* 0x000fee0008000f00 */
.L_x_152:
[----:B-1----:R1:W2:Y:S02]  /*8990*/  SYNCS.PHASECHK.TRANS64.TRYWAIT P0, [R0+URZ], R5 ;  /* 0x00000005000075a7 */ /* 0x0022a400080011ff */
[----:B--2---:R-:W-:Y:S05]  /*89a0*/  @!P0 NANOSLEEP.SYNCS 0x989680 ;  /* 0x009896800000895d */ /* 0x004fea0003900000 */
[----:B------:R-:W2:Y:S02]  /*89b0*/  @!P0 SYNCS.PHASECHK.TRANS64 P0, [R0+URZ], R5 ;  /* 0x00000005000085a7 */ /* 0x000ea400080010ff */
[----:B--2---:R-:W-:Y:S05]  /*89c0*/  @!P0 BRA `(.L_x_152) ;  /* 0xfffffffc00f08947 */ /* 0x004fea000383ffff */
[----:B------:R-:W-:Y:S05]  /*89d0*/  BRA `(.L_x_77) ;  /* 0xffffffb0004c7947 */ /* 0x000fea000383ffff */
.L_x_82:
[----:B-1----:R-:W-:-:S07]  /*89e0*/  MOV R0, UR6 ;  /* 0x0000000600007c02 */ /* 0x002fce0008000f00 */
.L_x_153:
[----:B-1----:R1:W2:Y:S02]  /*89f0*/  SYNCS.PHASECHK.TRANS64.TRYWAIT P0, [R0+URZ], R3 ;  /* 0x00000003000075a7 */ /* 0x0022a400080011ff */
[----:B--2---:R-:W-:Y:S05]  /*8a00*/  @!P0 NANOSLEEP.SYNCS 0x989680 ;  /* 0x009896800000895d */ /* 0x004fea0003900000 */
[----:B------:R-:W2:Y:S02]  /*8a10*/  @!P0 SYNCS.PHASECHK.TRANS64 P0, [R0+URZ], R3 ;  /* 0x00000003000085a7 */ /* 0x000ea400080010ff */
[----:B--2---:R-:W-:Y:S05]  /*8a20*/  @!P0 BRA `(.L_x_153) ;  /* 0xfffffffc00f08947 */ /* 0x004fea000383ffff */
[----:B------:R-:W-:Y:S05]  /*8a30*/  BRA `(.L_x_154) ;  /* 0xffffffb400407947 */ /* 0x000fea000383ffff */
.L_x_83:
[----:B------:R-:W-:-:S07]  /*8a40*/  MOV R0, UR6 ;  /* 0x0000000600007c02 */ /* 0x000fce0008000f00 */
.L_x_155:
[----:B-1----:R1:W2:Y:S02]  /*8a50*/  SYNCS.PHASECHK.TRANS64.TRYWAIT P0, [R0+URZ], R3 ;  /* 0x00000003000075a7 */ /* 0x0022a400080011ff */
[----:B--2---:R-:W-:Y:S05]  /*8a60*/  @!P0 NANOSLEEP.SYNCS 0x989680 ;  /* 0x009896800000895d */ /* 0x004fea0003900000 */
[----:B------:R-:W2:Y:S02]  /*8a70*/  @!P0 SYNCS.PHASECHK.TRANS64 P0, [R0+URZ], R3 ;  /* 0x00000003000085a7 */ /* 0x000ea400080010ff */
[----:B--2---:R-:W-:Y:S05]  /*8a80*/  @!P0 BRA `(.L_x_155) ;  /* 0xfffffffc00f08947 */ /* 0x004fea000383ffff */
[----:B------:R-:W-:Y:S05]  /*8a90*/  BRA `(.L_x_156) ;  /* 0xffffffb4004c7947 */ /* 0x000fea000383ffff */
.L_x_84:
[----:B------:R-:W-:-:S07]  /*8aa0*/  MOV R0, UR6 ;  /* 0x0000000600007c02 */ /* 0x000fce0008000f00 */
.L_x_157:
[----:B-1----:R1:W2:Y:S02]  /*8ab0*/  SYNCS.PHASECHK.TRANS64.TRYWAIT P0, [R0+URZ], R3 ;  /* 0x00000003000075a7 */ /* 0x0022a400080011ff */
[----:B--2---:R-:W-:Y:S05]  /*8ac0*/  @!P0 NANOSLEEP.SYNCS 0x989680 ;  /* 0x009896800000895d */ /* 0x004fea0003900000 */
[----:B------:R-:W2:Y:S02]  /*8ad0*/  @!P0 SYNCS.PHASECHK.TRANS64 P0, [R0+URZ], R3 ;  /* 0x00000003000085a7 */ /* 0x000ea400080010ff */
[----:B--2---:R-:W-:Y:S05]  /*8ae0*/  @!P0 BRA `(.L_x_157) ;  /* 0xfffffffc00f08947 */ /* 0x004fea000383ffff */
[----:B------:R-:W-:Y:S05]  /*8af0*/  BRA `(.L_x_158) ;  /* 0xffffffb400587947 */ /* 0x000fea000383ffff */
.L_x_87:
[----:B------:R-:W-:-:S07]  /*8b00*/  MOV R0, UR11 ;  /* 0x0000000b00007c02 */ /* 0x000fce0008000f00 */
.L_x_159:
[----:B-1----:R1:W2:Y:S02]  /*8b10*/  SYNCS.PHASECHK.TRANS64.TRYWAIT P1, [R0+URZ+0x130], R3 ;  /* 0x00013003000075a7 */ /* 0x0022a400080211ff */
[----:B--2---:R-:W-:Y:S05]  /*8b20*/  @!P1 NANOSLEEP.SYNCS 0x989680 ;  /* 0x009896800000995d */ /* 0x004fea0003900000 */
[----:B------:R-:W2:Y:S02]  /*8b30*/  @!P1 SYNCS.PHASECHK.TRANS64 P1, [R0+URZ+0x130], R3 ;  /* 0x00013003000095a7 */ /* 0x000ea400080210ff */
[----:B--2---:R-:W-:Y:S05]  /*8b40*/  @!P1 BRA `(.L_x_159) ;  /* 0xfffffffc00f09947 */ /* 0x004fea000383ffff */
[----:B------:R-:W-:Y:S05]  /*8b50*/  BRA `(.L_x_160) ;  /* 0xffffffb400a47947 */ /* 0x000fea000383ffff */
.L_x_92:
[----:B----4-:R4:W1:Y:S02]  /*8b60*/  SYNCS.PHASECHK.TRANS64.TRYWAIT P0, [R0+URZ+0xb0], R3 ;  /* 0x0000b003000075a7 */ /* 0x01086400080011ff */
[----:B-1----:R-:W-:Y:S05]  /*8b70*/  @!P0 NANOSLEEP.SYNCS 0x989680 ;  /* 0x009896800000895d */ /* 0x002fea0003900000 */
[----:B------:R-:W1:Y:S02]  /*8b80*/  @!P0 SYNCS.PHASECHK.TRANS64 P0, [R0+URZ+0xb0], R3 ;  /* 0x0000b003000085a7 */ /* 0x000e6400080010ff */
[----:B-1----:R-:W-:Y:S05]  /*8b90*/  @!P0 BRA `(.L_x_92) ;  /* 0xfffffffc00f08947 */ /* 0x002fea000383ffff */
[----:B------:R-:W-:Y:S05]  /*8ba0*/  BRA `(.L_x_161) ;  /* 0xffffffb800a87947 */ /* 0x000fea000383ffff */
.L_x_95:
[----:B------:R-:W-:Y:S07]  /*8bb0*/  MOV R0, UR6 ;  /* 0x0000000600007c02 */ /* 0x000fee0008000f00 */
.L_x_162:
[----:B-1----:R1:W4:Y:S02]  /*8bc0*/  SYNCS.PHASECHK.TRANS64.TRYWAIT P0, [R0+URZ+0xa8], R3 ;  /* 0x0000a803000075a7 */ /* 0x00232400080011ff */
[----:B----4-:R-:W-:Y:S05]  /*8bd0*/  @!P0 NANOSLEEP.SYNCS 0x989680 ;  /* 0x009896800000895d */ /* 0x010fea0003900000 */
[----:B------:R-:W4:Y:S02]  /*8be0*/  @!P0 SYNCS.PHASECHK.TRANS64 P0, [R0+URZ+0xa8], R3 ;  /* 0x0000a803000085a7 */ /* 0x000f2400080010ff */
[----:B----4-:R-:W-:Y:S05]  /*8bf0*/  @!P0 BRA `(.L_x_162) ;  /* 0xfffffffc00f08947 */ /* 0x010fea000383ffff */
[----:B------:R-:W-:Y:S05]  /*8c00*/  BRA `(.L_x_94) ;  /* 0xffffffbc00947947 */ /* 0x000fea000383ffff */
.L_x_98:
[----:B------:R-:W-:Y:S07]  /*8c10*/  MOV R3, UR6 ;  /* 0x0000000600037c02 */ /* 0x000fee0008000f00 */
.L_x_163:
[----:B-1----:R1:W2:Y:S02]  /*8c20*/  SYNCS.PHASECHK.TRANS64.TRYWAIT P2, [R3+URZ+0x98], R26 ;  /* 0x0000981a030075a7 */ /* 0x0022a400080411ff */
[----:B--2---:R-:W-:Y:S05]  /*8c30*/  @!P2 NANOSLEEP.SYNCS 0x989680 ;  /* 0x009896800000a95d */ /* 0x004fea0003900000 */
[----:B------:R-:W2:Y:S02]  /*8c40*/  @!P2 SYNCS.PHASECHK.TRANS64 P2, [R3+URZ+0x98], R26 ;  /* 0x0000981a0300a5a7 */ /* 0x000ea400080410ff */
[----:B--2---:R-:W-:Y:S05]  /*8c50*/  @!P2 BRA `(.L_x_163) ;  /* 0xfffffffc00f0a947 */ /* 0x004fea000383ffff */
[----:B------:R-:W-:Y:S05]  /*8c60*/  BRA `(.L_x_164) ;  /* 0xffffffc000287947 */ /* 0x000fea000383ffff */
.L_x_101:
[----:B--2---:R2:W4:Y:S02]  /*8c70*/  SYNCS.PHASECHK.TRANS64.TRYWAIT P0, [R0+URZ+0xb0], R3 ;  /* 0x0000b003000075a7 */ /* 0x00452400080011ff */
[----:B----4-:R-:W-:Y:S05]  /*8c80*/  @!P0 NANOSLEEP.SYNCS 0x989680 ;  /* 0x009896800000895d */ /* 0x010fea0003900000 */
[----:B------:R-:W4:Y:S02]  /*8c90*/  @!P0 SYNCS.PHASECHK.TRANS64 P0, [R0+URZ+0xb0], R3 ;  /* 0x0000b003000085a7 */ /* 0x000f2400080010ff */
[----:B----4-:R-:W-:Y:S05]  /*8ca0*/  @!P0 BRA `(.L_x_101) ;  /* 0xfffffffc00f08947 */ /* 0x010fea000383ffff */
[----:B------:R-:W-:Y:S05]  /*8cb0*/  BRA `(.L_x_165) ;  /* 0xffffffc400b87947 */ /* 0x000fea000383ffff */
.L_x_112:
[----:B-1----:R-:W-:Y:S04]  /*8cc0*/  MOV R3, UR43 ;  /* 0x0000002b00037c02 */ /* 0x002fe80008000f00 */
[----:B------:R1:W2:Y:S03]  /*8cd0*/  SYNCS.PHASECHK.TRANS64.TRYWAIT P1, [R3+URZ+0x90], R4 ;  /* 0x00009004030075a7 */ /* 0x0002a600080211ff */
[----:B--2---:R-:W-:Y:S05]  /*8ce0*/  @!P1 NANOSLEEP.SYNCS 0x989680 ;  /* 0x009896800000995d */ /* 0x004fea0003900000 */
[----:B------:R-:W2:Y:S02]  /*8cf0*/  @!P1 SYNCS.PHASECHK.TRANS64 P1, [R3+URZ+0x90], R4 ;  /* 0x00009004030095a7 */ /* 0x000ea400080210ff */
[----:B--2---:R-:W-:Y:S05]  /*8d00*/  @!P1 BRA `(.L_x_112) ;  /* 0xfffffffc00ec9947 */ /* 0x004fea000383ffff */
[----:B------:R-:W-:Y:S05]  /*8d10*/  BRA `(.L_x_111) ;  /* 0xffffffd000d07947 */ /* 0x000fea000383ffff */
.L_x_114:
[----:B------:R1:W1:Y:S02]  /*8d20*/  SYNCS.PHASECHK.TRANS64.TRYWAIT P1, [R233+URZ+0xd0], R0 ;  /* 0x0000d000e90075a7 */ /* 0x00026400080211ff */
[----:B-1----:R-:W-:Y:S05]  /*8d30*/  @!P1 NANOSLEEP.SYNCS 0x989680 ;  /* 0x009896800000995d */ /* 0x002fea0003900000 */
[----:B------:R-:W1:Y:S02]  /*8d40*/  @!P1 SYNCS.PHASECHK.TRANS64 P1, [R233+URZ+0xd0], R0 ;  /* 0x0000d000e90095a7 */ /* 0x000e6400080210ff */
[----:B-1----:R-:W-:Y:S05]  /*8d50*/  @!P1 BRA `(.L_x_114) ;  /* 0xfffffffc00f09947 */ /* 0x002fea000383ffff */
[----:B------:R-:W-:Y:S05]  /*8d60*/  BRA `(.L_x_113) ;  /* 0xffffffd400207947 */ /* 0x000fea000383ffff */
        .weak           $__internal_0_$__cuda_sm10x_tcgen05_guardrail_trap_col_being_dealloced_not_returned_by_alloc
        .type           $__internal_0_$__cuda_sm10x_tcgen05_guardrail_trap_col_being_dealloced_not_returned_by_alloc,@function
        .size           $__internal_0_$__cuda_sm10x_tcgen05_guardrail_trap_col_being_dealloced_not_returned_by_alloc,($__internal_1_$__cuda_sm10x_tcgen05_guardrail_trap_phase_invalid_during_alloc - $__internal_0_$__cuda_sm10x_tcgen05_guardrail_trap_col_being_dealloced_not_returned_by_alloc)
$__internal_0_$__cuda_sm10x_tcgen05_guardrail_trap_col_being_dealloced_not_returned_by_alloc:
[----:B------:R-:W-:Y:S05]  /*8d70*/  BPT.TRAP 0x1 ;  /* 0x000000040000795c */ /* 0x000fea0000300000 */
[----:B------:R-:W-:-:S04]  /*8d80*/  HFMA2 R3, -RZ, RZ, 0, 0 ;  /* 0x00000000ff037431 */ /* 0x000fc800000001ff */
[----:B------:R-:W-:Y:S05]  /*8d90*/  RET.REL.NODEC R2 `(_ZN7cutlass13device_kernelINS_4gemm6kernel13GemmUniversalIN4cute5tupleIJiiiiEEENS1_10collective13CollectiveMmaINS1_35MainloopSm100TmaUmmaWarpSpecializedILi9ELi2ELi4ENS5_IJNS4_1CILi2EEENSA_ILi1EEESC_EEEEENS5_IJNSA_ILi256EEENSA_ILi96EEENSA_ILi128EEEEEENS_12float_e4m3_tENS5_IJlSC_lEEESJ_SK_NS4_8TiledMMAINS4_8MMA_AtomIJNS4_10MMA_TraitsINS4_25SM100_MMA_F8F6F4_2x1SM_SSEJSJ_SJ_fSF_SG_NS4_17integral_constantINS4_4UMMA5MajorELSR_0EEESS_NSP_INSQ_7ScaleInELST_0EEESU_EEEEEENS4_6LayoutINS5_IJSC_SC_SC_EEENS5_IJNSA_ILi0EEESZ_SZ_EEEEENS5_IJNS4_10UnderscoreES12_S12_EEEEENS4_18SM100_TMA_2SM_LOADENS4_14ComposedLayoutINS4_7SwizzleILi3ELi4ELi3EEENS4_18smem_ptr_flag_bitsILi8EEENSX_INS5_IJNSA_ILi8EEESH_EEENS5_IJSH_SC_EEEEEEEvNS4_8identityES15_S1F_vS1G_EENS_8epilogue10collective18CollectiveEpilogueINS1I_23Sm100TmaWarpSpecializedILi1ELi1ELi96ELb0ELb0EEEJNS5_IJSH_SG_SH_EEENS5_IJNSX_ISH_SC_EENSX_ISG_SC_EEEEESJ_SK_SJ_SK_NS1I_6fusion15FusionCallbacksIS1M_NS1R_17LinearCombinationISJ_fSJ_fLNS_15FloatRoundStyleE2EEES1N_S1Q_JEEENS4_5SM1004TMEM4LOAD26SM100_TMEM_LOAD_32dp32b32xENS4_13SM90_TMA_LOADENS16_INS17_ILi1ELi4ELi3EEES1A_NSX_INS5_IJS1B_NSA_ILi32EEEEEENS5_IJS23_SC_EEEEEEENS4_39AutoVectorizingCopyWithAssumedAlignmentILi128EEENS4_14SM90_TMA_STOREES27_S29_S29_EEEvvEEEEvNT_6ParamsE) ;  /* 0xffffff7002987950 */ /* 0x000fea0003c3ffff */
        .weak           $__internal_1_$__cuda_sm10x_tcgen05_guardrail_trap_phase_invalid_during_alloc
        .type           $__internal_1_$__cuda_sm10x_tcgen05_guardrail_trap_phase_invalid_during_alloc,@function
        .size           $__internal_1_$__cuda_sm10x_tcgen05_guardrail_trap_phase_invalid_during_alloc,($__internal_2_$__cuda_sm10x_tcgen05_guardrail_trap_unallocated_columns_being_dealloced - $__internal_1_$__cuda_sm10x_tcgen05_guardrail_trap_phase_invalid_during_alloc)
$__internal_1_$__cuda_sm10x_tcgen05_guardrail_trap_phase_invalid_during_alloc:
[----:B------:R-:W-:Y:S05]  /*8da0*/  BPT.TRAP 0x1 ;  /* 0x000000040000795c */ /* 0x000fea0000300000 */
[----:B------:R-:W-:-:S04]  /*8db0*/  MOV R3, 0x0 ;  /* 0x0000000000037802 */ /* 0x000fc80000000f00 */
[----:B------:R-:W-:Y:S05]  /*8dc0*/  RET.REL.NODEC R2 `(_ZN7cutlass13device_kernelINS_4gemm6kernel13GemmUniversalIN4cute5tupleIJiiiiEEENS1_10collective13CollectiveMmaINS1_35MainloopSm100TmaUmmaWarpSpecializedILi9ELi2ELi4ENS5_IJNS4_1CILi2EEENSA_ILi1EEESC_EEEEENS5_IJNSA_ILi256EEENSA_ILi96EEENSA_ILi128EEEEEENS_12float_e4m3_tENS5_IJlSC_lEEESJ_SK_NS4_8TiledMMAINS4_8MMA_AtomIJNS4_10MMA_TraitsINS4_25SM100_MMA_F8F6F4_2x1SM_SSEJSJ_SJ_fSF_SG_NS4_17integral_constantINS4_4UMMA5MajorELSR_0EEESS_NSP_INSQ_7ScaleInELST_0EEESU_EEEEEENS4_6LayoutINS5_IJSC_SC_SC_EEENS5_IJNSA_ILi0EEESZ_SZ_EEEEENS5_IJNS4_10UnderscoreES12_S12_EEEEENS4_18SM100_TMA_2SM_LOADENS4_14ComposedLayoutINS4_7SwizzleILi3ELi4ELi3EEENS4_18smem_ptr_flag_bitsILi8EEENSX_INS5_IJNSA_ILi8EEESH_EEENS5_IJSH_SC_EEEEEEEvNS4_8identityES15_S1F_vS1G_EENS_8epilogue10collective18CollectiveEpilogueINS1I_23Sm100TmaWarpSpecializedILi1ELi1ELi96ELb0ELb0EEEJNS5_IJSH_SG_SH_EEENS5_IJNSX_ISH_SC_EENSX_ISG_SC_EEEEESJ_SK_SJ_SK_NS1I_6fusion15FusionCallbacksIS1M_NS1R_17LinearCombinationISJ_fSJ_fLNS_15FloatRoundStyleE2EEES1N_S1Q_JEEENS4_5SM1004TMEM4LOAD26SM100_TMEM_LOAD_32dp32b32xENS4_13SM90_TMA_LOADENS16_INS17_ILi1ELi4ELi3EEES1A_NSX_INS5_IJS1B_NSA_ILi32EEEEEENS5_IJS23_SC_EEEEEEENS4_39AutoVectorizingCopyWithAssumedAlignmentILi128EEENS4_14SM90_TMA_STOREES27_S29_S29_EEEvvEEEEvNT_6ParamsE) ;  /* 0xffffff70028c7950 */ /* 0x000fea0003c3ffff */
        .weak           $__internal_2_$__cuda_sm10x_tcgen05_guardrail_trap_unallocated_columns_being_dealloced
        .type           $__internal_2_$__cuda_sm10x_tcgen05_guardrail_trap_unallocated_columns_being_dealloced,@function
        .size           $__internal_2_$__cuda_sm10x_tcgen05_guardrail_trap_unallocated_columns_being_dealloced,(.L_x_167 - $__internal_2_$__cuda_sm10x_tcgen05_guardrail_trap_unallocated_columns_being_dealloced)
$__internal_2_$__cuda_sm10x_tcgen05_guardrail_trap_unallocated_columns_being_dealloced:
[----:B------:R-:W-:Y:S05]  /*8dd0*/  BPT.TRAP 0x1 ;  /* 0x000000040000795c */ /* 0x000fea0000300000 */
[----:B------:R-:W-:-:S04]  /*8de0*/  HFMA2 R3, -RZ, RZ, 0, 0 ;  /* 0x00000000ff037431 */ /* 0x000fc800000001ff */
[----:B------:R-:W-:Y:S05]  /*8df0*/  RET.REL.NODEC R2 `(_ZN7cutlass13device_kernelINS_4gemm6kernel13GemmUniversalIN4cute5tupleIJiiiiEEENS1_10collective13CollectiveMmaINS1_35MainloopSm100TmaUmmaWarpSpecializedILi9ELi2ELi4ENS5_IJNS4_1CILi2EEENSA_ILi1EEESC_EEEEENS5_IJNSA_ILi256EEENSA_ILi96EEENSA_ILi128EEEEEENS_12float_e4m3_tENS5_IJlSC_lEEESJ_SK_NS4_8TiledMMAINS4_8MMA_AtomIJNS4_10MMA_TraitsINS4_25SM100_MMA_F8F6F4_2x1SM_SSEJSJ_SJ_fSF_SG_NS4_17integral_constantINS4_4UMMA5MajorELSR_0EEESS_NSP_INSQ_7ScaleInELST_0EEESU_EEEEEENS4_6LayoutINS5_IJSC_SC_SC_EEENS5_IJNSA_ILi0EEESZ_SZ_EEEEENS5_IJNS4_10UnderscoreES12_S12_EEEEENS4_18SM100_TMA_2SM_LOADENS4_14ComposedLayoutINS4_7SwizzleILi3ELi4ELi3EEENS4_18smem_ptr_flag_bitsILi8EEENSX_INS5_IJNSA_ILi8EEESH_EEENS5_IJSH_SC_EEEEEEEvNS4_8identityES15_S1F_vS1G_EENS_8epilogue10collective18CollectiveEpilogueINS1I_23Sm100TmaWarpSpecializedILi1ELi1ELi96ELb0ELb0EEEJNS5_IJSH_SG_SH_EEENS5_IJNSX_ISH_SC_EENSX_ISG_SC_EEEEESJ_SK_SJ_SK_NS1I_6fusion15FusionCallbacksIS1M_NS1R_17LinearCombinationISJ_fSJ_fLNS_15FloatRoundStyleE2EEES1N_S1Q_JEEENS4_5SM1004TMEM4LOAD26SM100_TMEM_LOAD_32dp32b32xENS4_13SM90_TMA_LOADENS16_INS17_ILi1ELi4ELi3EEES1A_NSX_INS5_IJS1B_NSA_ILi32EEEEEENS5_IJS23_SC_EEEEEEENS4_39AutoVectorizingCopyWithAssumedAlignmentILi128EEENS4_14SM90_TMA_STOREES27_S29_S29_EEEvvEEEEvNT_6ParamsE) ;  /* 0xffffff7002807950 */ /* 0x000fea0003c3ffff */
.L_x_166:
[----:B------:R-:W-:-:S00]  /*8e00*/  BRA `(.L_x_166) ;  /* 0xfffffffc00fc7947 */ /* 0x000fc0000383ffff */
[----:B------:R-:W-:-:S00]  /*8e10*/  NOP ;  /* 0x0000000000007918 */ /* 0x000fc00000000000 */
        /* <DEDUP_REMOVED lines=14> */
.L_x_167:


//--------------------- .nv.global.init           --------------------------
	.section	.nv.global.init,"aw",@progbits
.nv.global.init:
	.type		$str$27,@object
	.size		$str$27,($str$28 - $str$27)
$str$27:
        /*0000*/ 	.byte	0x28, 0x61, 0x64, 0x64, 0x72, 0x65, 0x73, 0x73, 0x20, 0x26, 0x20, 0x6d, 0x61, 0x73, 0x6b, 0x29
        /*0010*/ 	.byte	0x20, 0x3d, 0x3d, 0x20, 0x30, 0x00
	.type		$str$28,@object
	.size		$str$28,($str$26 - $str$28)
$str$28:
        /*0016*/ 	.byte	0x2f, 0x74, 0x6d, 0x70, 0x2f, 0x63, 0x75, 0x74, 0x6c, 0x61, 0x73, 0x73, 0x5f, 0x73, 0x77, 0x65
        /*0026*/ 	.byte	0x65, 0x70, 0x5f, 0x73, 0x72, 0x63, 0x2f, 0x69, 0x6e, 0x63, 0x6c, 0x75, 0x64, 0x65, 0x2f, 0x63
        /*0036*/ 	.byte	0x75, 0x74, 0x65, 0x2f, 0x70, 0x6f, 0x69, 0x6e, 0x74, 0x65, 0x72, 0x5f, 0x66, 0x6c, 0x61, 0x67
        /*0046*/ 	.byte	0x67, 0x65, 0x64, 0x2e, 0x68, 0x70, 0x70, 0x00
	.type		$str$26,@object
	.size		$str$26,($str$25 - $str$26)
$str$26:
        /*004e*/ 	.byte	0x2f, 0x74, 0x6d, 0x70, 0x2f, 0x63, 0x75, 0x74, 0x6c, 0x61, 0x73, 0x73, 0x5f, 0x73, 0x77, 0x65
        /*005e*/ 	.byte	0x65, 0x70, 0x5f, 0x73, 0x72, 0x63, 0x2f, 0x69, 0x6e, 0x63, 0x6c, 0x75, 0x64, 0x65, 0x2f, 0x63
        /*006e*/ 	.byte	0x75, 0x74, 0x65, 0x2f, 0x61, 0x74, 0x6f, 0x6d, 0x2f, 0x63, 0x6f, 0x70, 0x79, 0x5f, 0x74, 0x72
        /*007e*/ 	.byte	0x61, 0x69, 0x74, 0x73, 0x5f, 0x73, 0x6d, 0x31, 0x30, 0x30, 0x2e, 0x68, 0x70, 0x70, 0x00
	.type		$str$25,@object
	.size		$str$25,(__unnamed_1 - $str$25)
$str$25:
        /*008d*/ 	.byte	0x28, 0x28, 0x75, 0x69, 0x6e, 0x74, 0x33, 0x32, 0x5f, 0x74, 0x28, 0x74, 0x68, 0x72, 0x65, 0x61
        /*009d*/ 	.byte	0x64, 0x49, 0x64, 0x78, 0x2e, 0x78, 0x29, 0x20, 0x2f, 0x20, 0x33, 0x32, 0x29, 0x20, 0x25, 0x20
        /*00ad*/ 	.byte	0x34, 0x29, 0x20, 0x3d, 0x3d, 0x20, 0x28, 0x28, 0x28, 0x74, 0x6d, 0x65, 0x6d, 0x5f, 0x61, 0x64
        /*00bd*/ 	.byte	0x64, 0x72, 0x20, 0x3e, 0x3e, 0x20, 0x31, 0x36, 0x29, 0x20, 0x2f, 0x20, 0x33, 0x32, 0x29, 0x20
        /*00cd*/ 	.byte	0x25, 0x20, 0x34, 0x29, 0x00
	.type		__unnamed_1,@object
	.size		__unnamed_1,(__unnamed_2 - __unnamed_1)
__unnamed_1:
        /*00d2*/ 	.byte	0x61, 0x75, 0x74, 0x6f, 0x20, 0x63, 0x75, 0x74, 0x65, 0x3a, 0x3a, 0x61, 0x73, 0x5f, 0x70, 0x6f
        /* <DEDUP_REMOVED lines=25> */
	.type		__unnamed_2,@object
	.size		__unnamed_2,(.L_2 - __unnamed_2)
__unnamed_2:
        /* <DEDUP_REMOVED lines=40> */
        /*04f2*/ 	.byte	0x74, 0x65, 0x3a, 0x3a, 0x43, 0x3c, 0x30, 0x3e, 0x3e, 0x3e, 0x3e, 0x5d, 0x00
.L_2:


//--------------------- .nv.shared._ZN7cutlass13device_kernelINS_4gemm6kernel13GemmUniversalIN4cute5tupleIJiiiiEEENS1_10collective13CollectiveMmaINS1_35MainloopSm100TmaUmmaWarpSpecializedILi9ELi2ELi4ENS5_IJNS4_1CILi2EEENSA_ILi1EEESC_EEEEENS5_IJNSA_ILi256EEENSA_ILi96EEENSA_ILi128EEEEEENS_12float_e4m3_tENS5_IJlSC_lEEESJ_SK_NS4_8TiledMMAINS4_8MMA_AtomIJNS4_10MMA_TraitsINS4_25SM100_MMA_F8F6F4_2x1SM_SSEJSJ_SJ_fSF_SG_NS4_17integral_constantINS4_4UMMA5MajorELSR_0EEESS_NSP_INSQ_7ScaleInELST_0EEESU_EEEEEENS4_6LayoutINS5_IJSC_SC_SC_EEENS5_IJNSA_ILi0EEESZ_SZ_EEEEENS5_IJNS4_10UnderscoreES12_S12_EEEEENS4_18SM100_TMA_2SM_LOADENS4_14ComposedLayoutINS4_7SwizzleILi3ELi4ELi3EEENS4_18smem_ptr_flag_bitsILi8EEENSX_INS5_IJNSA_ILi8EEESH_EEENS5_IJSH_SC_EEEEEEEvNS4_8identityES15_S1F_vS1G_EENS_8epilogue10collective18CollectiveEpilogueINS1I_23Sm100TmaWarpSpecializedILi1ELi1ELi96ELb0ELb0EEEJNS5_IJSH_SG_SH_EEENS5_IJNSX_ISH_SC_EENSX_ISG_SC_EEEEESJ_SK_SJ_SK_NS1I_6fusion15FusionCallbacksIS1M_NS1R_17LinearCombinationISJ_fSJ_fLNS_15FloatRoundStyleE2EEES1N_S1Q_JEEENS4_5SM1004TMEM4LOAD26SM100_TMEM_LOAD_32dp32b32xENS4_13SM90_TMA_LOADENS16_INS17_ILi1ELi4ELi3EEES1A_NSX_INS5_IJS1B_NSA_ILi32EEEEEENS5_IJS23_SC_EEEEEEENS4_39AutoVectorizingCopyWithAssumedAlignmentILi128EEENS4_14SM90_TMA_STOREES27_S29_S29_EEEvvEEEEvNT_6ParamsE --------------------------
	.section	.nv.shared._ZN7cutlass13device_kernelINS_4gemm6kernel13GemmUniversalIN4cute5tupleIJiiiiEEENS1_10collective13CollectiveMmaINS1_35MainloopSm100TmaUmmaWarpSpecializedILi9ELi2ELi4ENS5_IJNS4_1CILi2EEENSA_ILi1EEESC_EEEEENS5_IJNSA_ILi256EEENSA_ILi96EEENSA_ILi128EEEEEENS_12float_e4m3_tENS5_IJlSC_lEEESJ_SK_NS4_8TiledMMAINS4_8MMA_AtomIJNS4_10MMA_TraitsINS4_25SM100_MMA_F8F6F4_2x1SM_SSEJSJ_SJ_fSF_SG_NS4_17integral_constantINS4_4UMMA5MajorELSR_0EEESS_NSP_INSQ_7ScaleInELST_0EEESU_EEEEEENS4_6LayoutINS5_IJSC_SC_SC_EEENS5_IJNSA_ILi0EEESZ_SZ_EEEEENS5_IJNS4_10UnderscoreES12_S12_EEEEENS4_18SM100_TMA_2SM_LOADENS4_14ComposedLayoutINS4_7SwizzleILi3ELi4ELi3EEENS4_18smem_ptr_flag_bitsILi8EEENSX_INS5_IJNSA_ILi8EEESH_EEENS5_IJSH_SC_EEEEEEEvNS4_8identityES15_S1F_vS1G_EENS_8epilogue10collective18CollectiveEpilogueINS1I_23Sm100TmaWarpSpecializedILi1ELi1ELi96ELb0ELb0EEEJNS5_IJSH_SG_SH_EEENS5_IJNSX_ISH_SC_EENSX_ISG_SC_EEEEESJ_SK_SJ_SK_NS1I_6fusion15FusionCallbacksIS1M_NS1R_17LinearCombinationISJ_fSJ_fLNS_15FloatRoundStyleE2EEES1N_S1Q_JEEENS4_5SM1004TMEM4LOAD26SM100_TMEM_LOAD_32dp32b32xENS4_13SM90_TMA_LOADENS16_INS17_ILi1ELi4ELi3EEES1A_NSX_INS5_IJS1B_NSA_ILi32EEEEEENS5_IJS23_SC_EEEEEEENS4_39AutoVectorizingCopyWithAssumedAlignmentILi128EEENS4_14SM90_TMA_STOREES27_S29_S29_EEEvvEEEEvNT_6ParamsE,"aw",@nobits
	.sectionflags	@""
	.align	16
	.zero		1024


//--------------------- .nv.shared.reserved.0     --------------------------
	.section	.nv.shared.reserved.0,"aw",@nobits
	.weak		__nv_reservedSMEM_offset_0_alias
	.size		__nv_reservedSMEM_offset_0_alias, 0, 64
	.other		__nv_reservedSMEM_offset_0_alias,@"STO_CUDA_RESERVED_SHARED STV_DEFAULT"
__nv_reservedSMEM_offset_0_alias:
	.zero		0
.nv.shared.reserved.0:
	.zero		64
	.weak		__nv_reservedSMEM_tcgen05_partition
	.type		__nv_reservedSMEM_tcgen05_partition,@object
	.size		__nv_reservedSMEM_tcgen05_partition,(.L_0 - __nv_reservedSMEM_tcgen05_partition)
__nv_reservedSMEM_tcgen05_partition:
	.zero		32
.L_0:


//--------------------- .nv.global                --------------------------
	.section	.nv.global,"aw",@nobits
.nv.global:
	.type		_ZN40_INTERNAL_1330d89e_4_k_cu_451460ac_233464cute1_E,@object
	.size		_ZN40_INTERNAL_1330d89e_4_k_cu_451460ac_233464cute1_E,(_ZN40_INTERNAL_1330d89e_4_k_cu_451460ac_233464cuda3std3__45__cpo6cbeginE - _ZN40_INTERNAL_1330d89e_4_k_cu_451460ac_233464cute1_E)
_ZN40_INTERNAL_1330d89e_4_k_cu_451460ac_233464cute1_E:
	.zero		1
	.type		_ZN40_INTERNAL_1330d89e_4_k_cu_451460ac_233464cuda3std3__45__cpo6cbeginE,@object
	.size		_ZN40_INTERNAL_1330d89e_4_k_cu_451460ac_233464cuda3std3__45__cpo6cbeginE,(_ZN40_INTERNAL_1330d89e_4_k_cu_451460ac_233464cuda3std3__48in_placeE - _ZN40_INTERNAL_1330d89e_4_k_cu_451460ac_233464cuda3std3__45__cpo6cbeginE)
_ZN40_INTERNAL_1330d89e_4_k_cu_451460ac_233464cuda3std3__45__cpo6cbeginE:
	.zero		1
	.type		_ZN40_INTERNAL_1330d89e_4_k_cu_451460ac_233464cuda3std3__48in_placeE,@object
	.size		_ZN40_INTERNAL_1330d89e_4_k_cu_451460ac_233464cuda3std3__48in_placeE,(_ZN40_INTERNAL_1330d89e_4_k_cu_451460ac_233464cuda3std6ranges3__45__cpo9iter_moveE - _ZN40_INTERNAL_1330d89e_4_k_cu_451460ac_233464cuda3std3__48in_placeE)
_ZN40_INTERNAL_1330d89e_4_k_cu_451460ac_233464cuda3std3__48in_placeE:
	.zero		1
	.type		_ZN40_INTERNAL_1330d89e_4_k_cu_451460ac_233464cuda3std6ranges3__45__cpo9iter_moveE,@object
	.size		_ZN40_INTERNAL_1330d89e_4_k_cu_451460ac_233464cuda3std6ranges3__45__cpo9iter_moveE,(_ZN40_INTERNAL_1330d89e_4_k_cu_451460ac_233464cuda3std3__45__cpo5beginE - _ZN40_INTERNAL_1330d89e_4_k_cu_451460ac_233464cuda3std6ranges3__45__cpo9iter_moveE)
_ZN40_INTERNAL_1330d89e_4_k_cu_451460ac_233464cuda3std6ranges3__45__cpo9iter_moveE:
	.zero		1
	.type		_ZN40_INTERNAL_1330d89e_4_k_cu_451460ac_233464cuda3std3__45__cpo5beginE,@object
	.size		_ZN40_INTERNAL_1330d89e_4_k_cu_451460ac_233464cuda3std3__45__cpo5beginE,(_ZN40_INTERNAL_1330d89e_4_k_cu_451460ac_233464cuda3std3__442_GLOBAL__N__1330d89e_4_k_cu_451460ac_233466ignoreE - _ZN40_INTERNAL_1330d89e_4_k_cu_451460ac_233464cuda3std3__45__cpo5beginE)
_ZN40_INTERNAL_1330d89e_4_k_cu_451460ac_233464cuda3std3__45__cpo5beginE:
	.zero		1
	.type		_ZN40_INTERNAL_1330d89e_4_k_cu_451460ac_233464cuda3std3__442_GLOBAL__N__1330d89e_4_k_cu_451460ac_233466ignoreE,@object
	.size		_ZN40_INTERNAL_1330d89e_4_k_cu_451460ac_233464cuda3std3__442_GLOBAL__N__1330d89e_4_k_cu_451460ac_233466ignoreE,(_ZN40_INTERNAL_1330d89e_4_k_cu_451460ac_233464cute7productE - _ZN40_INTERNAL_1330d89e_4_k_cu_451460ac_233464cuda3std3__442_GLOBAL__N__1330d89e_4_k_cu_451460ac_233466ignoreE)
_ZN40_INTERNAL_1330d89e_4_k_cu_451460ac_233464cuda3std3__442_GLOBAL__N__1330d89e_4_k_cu_451460ac_233466ignoreE:
	.zero		1
	.type		_ZN40_INTERNAL_1330d89e_4_k_cu_451460ac_233464cute7productE,@object
	.size		_ZN40_INTERNAL_1330d89e_4_k_cu_451460ac_233464cute7productE,(_ZN40_INTERNAL_1330d89e_4_k_cu_451460ac_233464cuda3std3__45__cpo3endE - _ZN40_INTERNAL_1330d89e_4_k_cu_451460ac_233464cute7productE)
_ZN40_INTERNAL_1330d89e_4_k_cu_451460ac_233464cute7productE:
	.zero		1
	.type		_ZN40_INTERNAL_1330d89e_4_k_cu_451460ac_233464cuda3std3__45__cpo3endE,@object
	.size		_ZN40_INTERNAL_1330d89e_4_k_cu_451460ac_233464cuda3std3__45__cpo3endE,(_ZN40_INTERNAL_1330d89e_4_k_cu_451460ac_233464cuda3std3__419piecewise_constructE - _ZN40_INTERNAL_1330d89e_4_k_cu_451460ac_233464cuda3std3__45__cpo3endE)
_ZN40_INTERNAL_1330d89e_4_k_cu_451460ac_233464cuda3std3__45__cpo3endE:
	.zero		1
	.type		_ZN40_INTERNAL_1330d89e_4_k_cu_451460ac_233464cuda3std3__419piecewise_constructE,@object
	.size		_ZN40_INTERNAL_1330d89e_4_k_cu_451460ac_233464cuda3std3__419piecewise_constructE,(_ZN40_INTERNAL_1330d89e_4_k_cu_451460ac_233464cuda3std3__45__cpo4cendE - _ZN40_INTERNAL_1330d89e_4_k_cu_451460ac_233464cuda3std3__419piecewise_constructE)
_ZN40_INTERNAL_1330d89e_4_k_cu_451460ac_233464cuda3std3__419piecewise_constructE:
	.zero		1
	.type		_ZN40_INTERNAL_1330d89e_4_k_cu_451460ac_233464cuda3std3__45__cpo4cendE,@object
	.size		_ZN40_INTERNAL_1330d89e_4_k_cu_451460ac_233464cuda3std3__45__cpo4cendE,(_ZN40_INTERNAL_1330d89e_4_k_cu_451460ac_233464cuda3std6ranges3__45__cpo4swapE - _ZN40_INTERNAL_1330d89e_4_k_cu_451460ac_233464cuda3std3__45__cpo4cendE)
_ZN40_INTERNAL_1330d89e_4_k_cu_451460ac_233464cuda3std3__45__cpo4cendE:
	.zero		1
	.type		_ZN40_INTERNAL_1330d89e_4_k_cu_451460ac_233464cuda3std6ranges3__45__cpo4swapE,@object
	.size		_ZN40_INTERNAL_1330d89e_4_k_cu_451460ac_233464cuda3std6ranges3__45__cpo4swapE,(.L_10 - _ZN40_INTERNAL_1330d89e_4_k_cu_451460ac_233464cuda3std6ranges3__45__cpo4swapE)
_ZN40_INTERNAL_1330d89e_4_k_cu_451460ac_233464cuda3std6ranges3__45__cpo4swapE:
	.zero		1
.L_10:


//--------------------- .nv.constant0._ZN7cutlass13device_kernelINS_4gemm6kernel13GemmUniversalIN4cute5tupleIJiiiiEEENS1_10collective13CollectiveMmaINS1_35MainloopSm100TmaUmmaWarpSpecializedILi9ELi2ELi4ENS5_IJNS4_1CILi2EEENSA_ILi1EEESC_EEEEENS5_IJNSA_ILi256EEENSA_ILi96EEENSA_ILi128EEEEEENS_12float_e4m3_tENS5_IJlSC_lEEESJ_SK_NS4_8TiledMMAINS4_8MMA_AtomIJNS4_10MMA_TraitsINS4_25SM100_MMA_F8F6F4_2x1SM_SSEJSJ_SJ_fSF_SG_NS4_17integral_constantINS4_4UMMA5MajorELSR_0EEESS_NSP_INSQ_7ScaleInELST_0EEESU_EEEEEENS4_6LayoutINS5_IJSC_SC_SC_EEENS5_IJNSA_ILi0EEESZ_SZ_EEEEENS5_IJNS4_10UnderscoreES12_S12_EEEEENS4_18SM100_TMA_2SM_LOADENS4_14ComposedLayoutINS4_7SwizzleILi3ELi4ELi3EEENS4_18smem_ptr_flag_bitsILi8EEENSX_INS5_IJNSA_ILi8EEESH_EEENS5_IJSH_SC_EEEEEEEvNS4_8identityES15_S1F_vS1G_EENS_8epilogue10collective18CollectiveEpilogueINS1I_23Sm100TmaWarpSpecializedILi1ELi1ELi96ELb0ELb0EEEJNS5_IJSH_SG_SH_EEENS5_IJNSX_ISH_SC_EENSX_ISG_SC_EEEEESJ_SK_SJ_SK_NS1I_6fusion15FusionCallbacksIS1M_NS1R_17LinearCombinationISJ_fSJ_fLNS_15FloatRoundStyleE2EEES1N_S1Q_JEEENS4_5SM1004TMEM4LOAD26SM100_TMEM_LOAD_32dp32b32xENS4_13SM90_TMA_LOADENS16_INS17_ILi1ELi4ELi3EEES1A_NSX_INS5_IJS1B_NSA_ILi32EEEEEENS5_IJS23_SC_EEEEEEENS4_39AutoVectorizingCopyWithAssumedAlignmentILi128EEENS4_14SM90_TMA_STOREES27_S29_S29_EEEvvEEEEvNT_6ParamsE --------------------------
	.section	.nv.constant0._ZN7cutlass13device_kernelINS_4gemm6kernel13GemmUniversalIN4cute5tupleIJiiiiEEENS1_10collective13CollectiveMmaINS1_35MainloopSm100TmaUmmaWarpSpecializedILi9ELi2ELi4ENS5_IJNS4_1CILi2EEENSA_ILi1EEESC_EEEEENS5_IJNSA_ILi256EEENSA_ILi96EEENSA_ILi128EEEEEENS_12float_e4m3_tENS5_IJlSC_lEEESJ_SK_NS4_8TiledMMAINS4_8MMA_AtomIJNS4_10MMA_TraitsINS4_25SM100_MMA_F8F6F4_2x1SM_SSEJSJ_SJ_fSF_SG_NS4_17integral_constantINS4_4UMMA5MajorELSR_0EEESS_NSP_INSQ_7ScaleInELST_0EEESU_EEEEEENS4_6LayoutINS5_IJSC_SC_SC_EEENS5_IJNSA_ILi0EEESZ_SZ_EEEEENS5_IJNS4_10UnderscoreES12_S12_EEEEENS4_18SM100_TMA_2SM_LOADENS4_14ComposedLayoutINS4_7SwizzleILi3ELi4ELi3EEENS4_18smem_ptr_flag_bitsILi8EEENSX_INS5_IJNSA_ILi8EEESH_EEENS5_IJSH_SC_EEEEEEEvNS4_8identityES15_S1F_vS1G_EENS_8epilogue10collective18CollectiveEpilogueINS1I_23Sm100TmaWarpSpecializedILi1ELi1ELi96ELb0ELb0EEEJNS5_IJSH_SG_SH_EEENS5_IJNSX_ISH_SC_EENSX_ISG_SC_EEEEESJ_SK_SJ_SK_NS1I_6fusion15FusionCallbacksIS1M_NS1R_17LinearCombinationISJ_fSJ_fLNS_15FloatRoundStyleE2EEES1N_S1Q_JEEENS4_5SM1004TMEM4LOAD26SM100_TMEM_LOAD_32dp32b32xENS4_13SM90_TMA_LOADENS16_INS17_ILi1ELi4ELi3EEES1A_NSX_INS5_IJS1B_NSA_ILi32EEEEEENS5_IJS23_SC_EEEEEEENS4_39AutoVectorizingCopyWithAssumedAlignmentILi128EEENS4_14SM90_TMA_STOREES27_S29_S29_EEEvvEEEEvNT_6ParamsE,"a",@progbits
	.sectionflags	@""
	.align	4
.nv.constant0._ZN7cutlass13device_kernelINS_4gemm6kernel13GemmUniversalIN4cute5tupleIJiiiiEEENS1_10collective13CollectiveMmaINS1_35MainloopSm100TmaUmmaWarpSpecializedILi9ELi2ELi4ENS5_IJNS4_1CILi2EEENSA_ILi1EEESC_EEEEENS5_IJNSA_ILi256EEENSA_ILi96EEENSA_ILi128EEEEEENS_12float_e4m3_tENS5_IJlSC_lEEESJ_SK_NS4_8TiledMMAINS4_8MMA_AtomIJNS4_10MMA_TraitsINS4_25SM100_MMA_F8F6F4_2x1SM_SSEJSJ_SJ_fSF_SG_NS4_17integral_constantINS4_4UMMA5MajorELSR_0EEESS_NSP_INSQ_7ScaleInELST_0EEESU_EEEEEENS4_6LayoutINS5_IJSC_SC_SC_EEENS5_IJNSA_ILi0EEESZ_SZ_EEEEENS5_IJNS4_10UnderscoreES12_S12_EEEEENS4_18SM100_TMA_2SM_LOADENS4_14ComposedLayoutINS4_7SwizzleILi3ELi4ELi3EEENS4_18smem_ptr_flag_bitsILi8EEENSX_INS5_IJNSA_ILi8EEESH_EEENS5_IJSH_SC_EEEEEEEvNS4_8identityES15_S1F_vS1G_EENS_8epilogue10collective18CollectiveEpilogueINS1I_23Sm100TmaWarpSpecializedILi1ELi1ELi96ELb0ELb0EEEJNS5_IJSH_SG_SH_EEENS5_IJNSX_ISH_SC_EENSX_ISG_SC_EEEEESJ_SK_SJ_SK_NS1I_6fusion15FusionCallbacksIS1M_NS1R_17LinearCombinationISJ_fSJ_fLNS_15FloatRoundStyleE2EEES1N_S1Q_JEEENS4_5SM1004TMEM4LOAD26SM100_TMEM_LOAD_32dp32b32xENS4_13SM90_TMA_LOADENS16_INS17_ILi1ELi4ELi3EEES1A_NSX_INS5_IJS1B_NSA_ILi32EEEEEENS5_IJS23_SC_EEEEEEENS4_39AutoVectorizingCopyWithAssumedAlignmentILi128EEENS4_14SM90_TMA_STOREES27_S29_S29_EEEvvEEEEvNT_6ParamsE:
	.zero		2944


//--------------------- SYMBOLS --------------------------

	.type		.nv.reservedSmem.offset0,@object
	.size		.nv.reservedSmem.offset0,0x4
	.type		.nv.reservedSmem.cap,@object
	.size		.nv.reservedSmem.cap,0x4
	.type		__assertfail,@function
